	.headerflags	@"EF_CUDA_TEXMODE_UNIFIED EF_CUDA_64BIT_ADDRESS EF_CUDA_ACCELERATORS EF_CUDA_SM90 EF_CUDA_VIRTUAL_SM(EF_CUDA_SM90)"
	.elftype	@"ET_EXEC"


//--------------------- .nv.info                  --------------------------
	.section	.nv.info,"",@"SHT_CUDA_INFO"
	.align	4


	//----- nvinfo : EIATTR_REGCOUNT
	.align		4
        /*0000*/ 	.byte	0x04, 0x2f
        /*0002*/ 	.short	(.L_2 - .L_1)
	.align		4
.L_1:
        /*0004*/ 	.word	index@(triton_red_fused_convolution_native_group_norm_57)
        /*0008*/ 	.word	0x00000028


	//----- nvinfo : EIATTR_MIN_STACK_SIZE
	.align		4
.L_2:
        /*000c*/ 	.byte	0x04, 0x12
        /*000e*/ 	.short	(.L_4 - .L_3)
	.align		4
.L_3:
        /*0010*/ 	.word	index@(triton_red_fused_convolution_native_group_norm_57)
        /*0014*/ 	.word	0x00000000


	//----- nvinfo : EIATTR_FRAME_SIZE
	.align		4
.L_4:
        /*0018*/ 	.byte	0x04, 0x11
        /*001a*/ 	.short	(.L_6 - .L_5)
	.align		4
.L_5:
        /*001c*/ 	.word	index@(triton_red_fused_convolution_native_group_norm_57)
        /*0020*/ 	.word	0x00000000


	//----- nvinfo : EIATTR_MIN_STACK_SIZE
	.align		4
.L_6:
        /*0024*/ 	.byte	0x04, 0x12
        /*0026*/ 	.short	(.L_8 - .L_7)
	.align		4
.L_7:
        /*0028*/ 	.word	index@(triton_red_fused_convolution_native_group_norm_57)
        /*002c*/ 	.word	0x00000000
.L_8:


//--------------------- .nv.info.triton_red_fused_convolution_native_group_norm_57 --------------------------
	.section	.nv.info.triton_red_fused_convolution_native_group_norm_57,"",@"SHT_CUDA_INFO"
	.sectionflags	@""
	.align	4


	//----- nvinfo : EIATTR_CUDA_API_VERSION
	.align		4
        /*0000*/ 	.byte	0x04, 0x37
        /*0002*/ 	.short	(.L_10 - .L_9)
.L_9:
        /*0004*/ 	.word	0x0000007c


	//----- nvinfo : EIATTR_KPARAM_INFO
	.align		4
.L_10:
        /*0008*/ 	.byte	0x04, 0x17
        /*000a*/ 	.short	(.L_12 - .L_11)
.L_11:
        /*000c*/ 	.word	0x00000000
        /*0010*/ 	.short	0x0005
        /*0012*/ 	.short	0x0024
        /*0014*/ 	.byte	0x00, 0xf0, 0x11, 0x00


	//----- nvinfo : EIATTR_KPARAM_INFO
	.align		4
.L_12:
        /*0018*/ 	.byte	0x04, 0x17
        /*001a*/ 	.short	(.L_14 - .L_13)
.L_13:
        /*001c*/ 	.word	0x00000000
        /*0020*/ 	.short	0x0004
        /*0022*/ 	.short	0x0020
        /*0024*/ 	.byte	0x00, 0xf0, 0x11, 0x00


	//----- nvinfo : EIATTR_KPARAM_INFO
	.align		4
.L_14:
        /*0028*/ 	.byte	0x04, 0x17
        /*002a*/ 	.short	(.L_16 - .L_15)
.L_15:
        /*002c*/ 	.word	0x00000000
        /*0030*/ 	.short	0x0003
        /*0032*/ 	.short	0x0018
        /*0034*/ 	.byte	0x00, 0xf4, 0x21, 0x00


	//----- nvinfo : EIATTR_KPARAM_INFO
	.align		4
.L_16:
        /*0038*/ 	.byte	0x04, 0x17
        /*003a*/ 	.short	(.L_18 - .L_17)
.L_17:
        /*003c*/ 	.word	0x00000000
        /*0040*/ 	.short	0x0002
        /*0042*/ 	.short	0x0010
        /*0044*/ 	.byte	0x00, 0xf4, 0x21, 0x00


	//----- nvinfo : EIATTR_KPARAM_INFO
	.align		4
.L_18:
        /*0048*/ 	.byte	0x04, 0x17
        /*004a*/ 	.short	(.L_20 - .L_19)
.L_19:
        /*004c*/ 	.word	0x00000000
        /*0050*/ 	.short	0x0001
        /*0052*/ 	.short	0x0008
        /*0054*/ 	.byte	0x00, 0xf4, 0x21, 0x00


	//----- nvinfo : EIATTR_KPARAM_INFO
	.align		4
.L_20:
        /*0058*/ 	.byte	0x04, 0x17
        /*005a*/ 	.short	(.L_22 - .L_21)
.L_21:
        /*005c*/ 	.word	0x00000000
        /*0060*/ 	.short	0x0000
        /*0062*/ 	.short	0x0000
        /*0064*/ 	.byte	0x00, 0xf4, 0x21, 0x00


	//----- nvinfo : EIATTR_SPARSE_MMA_MASK
	.align		4
.L_22:
        /*0068*/ 	.byte	0x03, 0x50
        /*006a*/ 	.short	0x0000


	//----- nvinfo : EIATTR_MAXREG_COUNT
	.align		4
        /*006c*/ 	.byte	0x03, 0x1b
        /*006e*/ 	.short	0x0080


	//----- nvinfo : EIATTR_COOP_GROUP_MASK_REGIDS
	.align		4
        /*0070*/ 	.byte	0x04, 0x29
        /*0072*/ 	.short	(.L_24 - .L_23)


	//   ....[0]....
.L_23:
        /*0074*/ 	.word	0xffffffff


	//   ....[1]....
        /*0078*/ 	.word	0xffffffff


	//   ....[2]....
        /*007c*/ 	.word	0xffffffff


	//   ....[3]....
        /*0080*/ 	.word	0xffffffff


	//   ....[4]....
        /*0084*/ 	.word	0xffffffff


	//   ....[5]....
        /*0088*/ 	.word	0xffffffff


	//   ....[6]....
        /*008c*/ 	.word	0xffffffff


	//   ....[7]....
        /*0090*/ 	.word	0xffffffff


	//   ....[8]....
        /*0094*/ 	.word	0xffffffff


	//   ....[9]....
        /*0098*/ 	.word	0xffffffff


	//   ....[10]....
        /*009c*/ 	.word	0xffffffff


	//   ....[11]....
        /*00a0*/ 	.word	0xffffffff


	//   ....[12]....
        /*00a4*/ 	.word	0xffffffff


	//   ....[13]....
        /*00a8*/ 	.word	0xffffffff


	//   ....[14]....
        /*00ac*/ 	.word	0xffffffff


	//   ....[15]....
        /*00b0*/ 	.word	0xffffffff


	//   ....[16]....
        /*00b4*/ 	.word	0xffffffff


	//   ....[17]....
        /*00b8*/ 	.word	0xffffffff


	//   ....[18]....
        /*00bc*/ 	.word	0xffffffff


	//   ....[19]....
        /*00c0*/ 	.word	0xffffffff


	//   ....[20]....
        /*00c4*/ 	.word	0xffffffff


	//   ....[21]....
        /*00c8*/ 	.word	0xffffffff


	//----- nvinfo : EIATTR_COOP_GROUP_INSTR_OFFSETS
	.align		4
.L_24:
        /*00cc*/ 	.byte	0x04, 0x28
        /*00ce*/ 	.short	(.L_26 - .L_25)


	//   ....[0]....
.L_25:
        /*00d0*/ 	.word	0x00001640


	//   ....[1]....
        /*00d4*/ 	.word	0x000016f0


	//   ....[2]....
        /*00d8*/ 	.word	0x000017a0


	//   ....[3]....
        /*00dc*/ 	.word	0x00001840


	//   ....[4]....
        /*00e0*/ 	.word	0x000018e0


	//   ....[5]....
        /*00e4*/ 	.word	0x00001980


	//   ....[6]....
        /*00e8*/ 	.word	0x00001a30


	//   ....[7]....
        /*00ec*/ 	.word	0x00001b70


	//   ....[8]....
        /*00f0*/ 	.word	0x00001c20


	//   ....[9]....
        /*00f4*/ 	.word	0x00001c50


	//   ....[10]....
        /*00f8*/ 	.word	0x00001df0


	//   ....[11]....
        /*00fc*/ 	.word	0x00001e40


	//   ....[12]....
        /*0100*/ 	.word	0x00001e60


	//   ....[13]....
        /*0104*/ 	.word	0x00001e90


	//   ....[14]....
        /*0108*/ 	.word	0x00001f30


	//   ....[15]....
        /*010c*/ 	.word	0x00001fb0


	//   ....[16]....
        /*0110*/ 	.word	0x00001ff0


	//   ....[17]....
        /*0114*/ 	.word	0x000020a0


	//   ....[18]....
        /*0118*/ 	.word	0x00002100


	//   ....[19]....
        /*011c*/ 	.word	0x00002140


	//   ....[20]....
        /*0120*/ 	.word	0x00002230


	//   ....[21]....
        /*0124*/ 	.word	0x00002260


	//----- nvinfo : EIATTR_EXIT_INSTR_OFFSETS
	.align		4
.L_26:
        /*0128*/ 	.byte	0x04, 0x1c
        /*012a*/ 	.short	(.L_28 - .L_27)


	//   ....[0]....
.L_27:
        /*012c*/ 	.word	0x00002430


	//   ....[1]....
        /*0130*/ 	.word	0x00002470


	//----- nvinfo : EIATTR_REQNTID
	.align		4
.L_28:
        /*0134*/ 	.byte	0x04, 0x10
        /*0136*/ 	.short	(.L_30 - .L_29)
.L_29:
        /*0138*/ 	.word	0x00000200
        /*013c*/ 	.word	0x00000001
        /*0140*/ 	.word	0x00000001


	//----- nvinfo : EIATTR_CBANK_PARAM_SIZE
	.align		4
.L_30:
        /*0144*/ 	.byte	0x03, 0x19
        /*0146*/ 	.short	0x0028


	//----- nvinfo : EIATTR_PARAM_CBANK
	.align		4
        /*0148*/ 	.byte	0x04, 0x0a
        /*014a*/ 	.short	(.L_32 - .L_31)
	.align		4
.L_31:
        /*014c*/ 	.word	index@(.nv.constant0.triton_red_fused_convolution_native_group_norm_57)
        /*0150*/ 	.short	0x0210
        /*0152*/ 	.short	0x0028


	//----- nvinfo : EIATTR_SW_WAR
	.align		4
.L_32:
        /*0154*/ 	.byte	0x04, 0x36
        /*0156*/ 	.short	(.L_34 - .L_33)
.L_33:
        /*0158*/ 	.word	0x00000008
.L_34:


//--------------------- .nv.callgraph             --------------------------
	.section	.nv.callgraph,"",@"SHT_CUDA_CALLGRAPH"
	.align	4
	.sectionentsize	8
	.align		4
        /*0000*/ 	.word	0x00000000
	.align		4
        /*0004*/ 	.word	0xffffffff
	.align		4
        /*0008*/ 	.word	0x00000000
	.align		4
        /*000c*/ 	.word	0xfffffffe
	.align		4
        /*0010*/ 	.word	0x00000000
	.align		4
        /*0014*/ 	.word	0xfffffffd
	.align		4
        /*0018*/ 	.word	0x00000000
	.align		4
        /*001c*/ 	.word	0xfffffffc


//--------------------- .nv.constant4             --------------------------
	.section	.nv.constant4,"a",@progbits
	.align	8
	.align		8
.nv.constant4:
        /*0000*/ 	.dword	_$_str


//--------------------- .text.triton_red_fused_convolution_native_group_norm_57 --------------------------
	.section	.text.triton_red_fused_convolution_native_group_norm_57,"ax",@progbits
	.sectionflags	@"SHF_BARRIERS=1"
	.align	128
        .global         triton_red_fused_convolution_native_group_norm_57
        .type           triton_red_fused_convolution_native_group_norm_57,@function
        .size           triton_red_fused_convolution_native_group_norm_57,(.L_x_1 - triton_red_fused_convolution_native_group_norm_57)
        .other          triton_red_fused_convolution_native_group_norm_57,@"STO_CUDA_ENTRY STV_DEFAULT"
triton_red_fused_convolution_native_group_norm_57:
.text.triton_red_fused_convolution_native_group_norm_57:
[----:B------:R-:W0:Y:S01]  /*0000*/  LDC R1, c[0x0][0x28] ;  /* 0x00000a00ff017b82 */ /* 0x000e220000000800 */
[----:B------:R-:W1:Y:S07]  /*0010*/  S2R R14, SR_TID.X ;  /* 0x00000000000e7919 */ /* 0x000e6e0000002100 */
[----:B------:R-:W2:Y:S01]  /*0020*/  LDC.64 R4, c[0x0][0x210] ;  /* 0x00008400ff047b82 */ /* 0x000ea20000000a00 */
[----:B------:R-:W-:Y:S02]  /*0030*/  CS2R R8, SRZ ;  /* 0x0000000000087805 */ /* 0x000fe4000001ff00 */
[----:B------:R-:W-:Y:S01]  /*0040*/  CS2R R10, SRZ ;  /* 0x00000000000a7805 */ /* 0x000fe2000001ff00 */
[----:B------:R-:W3:Y:S01]  /*0050*/  S2R R16, SR_CTAID.X ;  /* 0x0000000000107919 */ /* 0x000ee20000002500 */
[----:B------:R-:W-:Y:S01]  /*0060*/  ULDC.64 UR6, c[0x0][0x208] ;  /* 0x0000820000067ab9 */ /* 0x000fe20000000a00 */
[----:B-1----:R-:W-:-:S04]  /*0070*/  SHF.L.U32 R3, R14, 0x2, RZ ;  /* 0x000000020e037819 */ /* 0x002fc800000006ff */
[----:B------:R-:W-:Y:S02]  /*0080*/  LOP3.LUT R3, R3, 0x7fc, RZ, 0xc0, !PT ;  /* 0x000007fc03037812 */ /* 0x000fe400078ec0ff */
[C---:B---3--:R-:W-:Y:S02]  /*0090*/  ISETP.GE.AND P0, PT, R16.reuse, 0x80, PT ;  /* 0x000000801000780c */ /* 0x048fe40003f06270 */
[----:B------:R-:W-:-:S05]  /*00a0*/  LEA R7, R16, R3, 0xd ;  /* 0x0000000310077211 */ /* 0x000fca00078e68ff */
[----:B--2---:R-:W-:Y:S01]  /*00b0*/  IMAD.WIDE R4, R7, 0x4, R4 ;  /* 0x0000000407047825 */ /* 0x004fe200078e0204 */
[----:B------:R-:W1:Y:S05]  /*00c0*/  S2UR UR5, SR_CgaCtaId ;  /* 0x00000000000579c3 */ /* 0x000e6a0000008800 */
[----:B------:R-:W2:Y:S01]  /*00d0*/  @!P0 LDG.E.EF.128 R8, desc[UR6][R4.64] ;  /* 0x0000000604088981 */ /* 0x000ea2000c0e1d00 */
[----:B------:R-:W-:Y:S01]  /*00e0*/  UMOV UR4, 0x400 ;  /* 0x0000040000047882 */ /* 0x000fe20000000000 */
[----:B------:R-:W-:Y:S01]  /*00f0*/  SHF.R.S32.HI R13, RZ, 0x1f, R16 ;  /* 0x0000001fff0d7819 */ /* 0x000fe20000011410 */
[----:B------:R-:W3:Y:S01]  /*0100*/  LDC.64 R6, c[0x0][0x220] ;  /* 0x00008800ff067b82 */ /* 0x000ee20000000a00 */
[----:B------:R-:W-:Y:S01]  /*0110*/  HFMA2.MMA R2, -RZ, RZ, 0, 0 ;  /* 0x00000000ff027435 */ /* 0x000fe200000001ff */
[----:B------:R-:W-:-:S02]  /*0120*/  MOV R12, RZ ;  /* 0x000000ff000c7202 */ /* 0x000fc40000000f00 */
[----:B------:R-:W-:-:S04]  /*0130*/  LEA.HI R13, R13, R16, RZ, 0x5 ;  /* 0x000000100d0d7211 */ /* 0x000fc800078f28ff */
[----:B------:R-:W-:-:S04]  /*0140*/  LOP3.LUT R13, R13, 0x1fffffe0, RZ, 0xc0, !PT ;  /* 0x1fffffe00d0d7812 */ /* 0x000fc800078ec0ff */
[----:B------:R-:W-:Y:S01]  /*0150*/  IADD3 R13, -R13, R16, RZ ;  /* 0x000000100d0d7210 */ /* 0x000fe20007ffe1ff */
[----:B-1----:R-:W-:-:S03]  /*0160*/  UPRMT UR4, UR5, 0x654, UR4 ;  /* 0x0000065405047896 */ /* 0x002fc60008000004 */
[----:B------:R-:W-:-:S03]  /*0170*/  SHF.L.U32 R13, R13, 0x3, RZ ;  /* 0x000000030d0d7819 */ /* 0x000fc600000006ff */
[----:B------:R-:W-:Y:S02]  /*0180*/  LEA R0, R3, UR4, 0x3 ;  /* 0x0000000403007c11 */ /* 0x000fe4000f8e18ff */
[----:B---3--:R-:W-:Y:S01]  /*0190*/  IMAD.WIDE R6, R13, 0x4, R6 ;  /* 0x000000040d067825 */ /* 0x008fe200078e0206 */
[----:B------:R-:W-:Y:S01]  /*01a0*/  BAR.SYNC.DEFER_BLOCKING 0x0 ;  /* 0x0000000000007b1d */ /* 0x000fe20000010000 */
[----:B--2---:R-:W-:Y:S02]  /*01b0*/  SEL R15, R8, RZ, !P0 ;  /* 0x000000ff080f7207 */ /* 0x004fe40004000000 */
[----:B------:R-:W-:Y:S02]  /*01c0*/  SEL R9, R9, RZ, !P0 ;  /* 0x000000ff09097207 */ /* 0x000fe40004000000 */
[----:B------:R-:W-:Y:S01]  /*01d0*/  SEL R17, R10, RZ, !P0 ;  /* 0x000000ff0a117207 */ /* 0x000fe20004000000 */
[----:B------:R-:W-:Y:S01]  /*01e0*/  STS [R0], R15 ;  /* 0x0000000f00007388 */ /* 0x000fe20000000800 */
[----:B------:R-:W-:Y:S01]  /*01f0*/  SEL R11, R11, RZ, !P0 ;  /* 0x000000ff0b0b7207 */ /* 0x000fe20004000000 */
[----:B------:R-:W-:Y:S01]  /*0200*/  HFMA2.MMA R10, -RZ, RZ, 0, 0 ;  /* 0x00000000ff0a7435 */ /* 0x000fe200000001ff */
[----:B------:R-:W-:Y:S01]  /*0210*/  MOV R8, RZ ;  /* 0x000000ff00087202 */ /* 0x000fe20000000f00 */
[----:B------:R-:W-:Y:S04]  /*0220*/  STS [R0+0x8], R9 ;  /* 0x0000080900007388 */ /* 0x000fe80000000800 */
[----:B------:R1:W-:Y:S04]  /*0230*/  STS [R0+0x10], R17 ;  /* 0x0000101100007388 */ /* 0x0003e80000000800 */
[----:B------:R2:W-:Y:S01]  /*0240*/  STS [R0+0x18], R11 ;  /* 0x0000180b00007388 */ /* 0x0005e20000000800 */
[----:B------:R-:W-:Y:S06]  /*0250*/  BAR.SYNC.DEFER_BLOCKING 0x0 ;  /* 0x0000000000007b1d */ /* 0x000fec0000010000 */
[----:B------:R-:W2:Y:S04]  /*0260*/  @!P0 LDG.E.EL R2, desc[UR6][R6.64] ;  /* 0x0000000606028981 */ /* 0x000ea8000c2e1900 */
[----:B------:R-:W3:Y:S04]  /*0270*/  @!P0 LDG.E.EL R8, desc[UR6][R6.64] ;  /* 0x0000000606088981 */ /* 0x000ee8000c2e1900 */
[----:B------:R-:W4:Y:S04]  /*0280*/  @!P0 LDG.E.EL R10, desc[UR6][R6.64+0x4] ;  /* 0x00000406060a8981 */ /* 0x000f28000c2e1900 */
[----:B------:R-:W5:Y:S01]  /*0290*/  @!P0 LDG.E.EL R12, desc[UR6][R6.64+0x4] ;  /* 0x00000406060c8981 */ /* 0x000f62000c2e1900 */
[----:B-1----:R-:W-:-:S04]  /*02a0*/  LOP3.LUT R17, R14, 0x1ff, RZ, 0xc0, !PT ;  /* 0x000001ff0e117812 */ /* 0x002fc800078ec0ff */
[----:B------:R-:W-:-:S05]  /*02b0*/  LEA R28, R17, UR4, 0x3 ;  /* 0x00000004111c7c11 */ /* 0x000fca000f8e18ff */
[----:B------:R-:W1:Y:S01]  /*02c0*/  LDS R30, [R28] ;  /* 0x000000001c1e7984 */ /* 0x000e620000000800 */
[----:B------:R-:W-:-:S03]  /*02d0*/  IMAD R24, R17, -0x4, R28 ;  /* 0xfffffffc11187824 */ /* 0x000fc600078e021c */
[----:B------:R-:W1:Y:S04]  /*02e0*/  LDS R29, [R28+0x1000] ;  /* 0x001000001c1d7984 */ /* 0x000e680000000800 */
[----:B------:R-:W1:Y:S04]  /*02f0*/  LDS R26, [R28+0x2000] ;  /* 0x002000001c1a7984 */ /* 0x000e680000000800 */
[----:B------:R-:W1:Y:S01]  /*0300*/  LDS R9, [R28+0x3000] ;  /* 0x003000001c097984 */ /* 0x000e620000000800 */
[----:B------:R-:W-:Y:S01]  /*0310*/  BAR.SYNC.DEFER_BLOCKING 0x0 ;  /* 0x0000000000007b1d */ /* 0x000fe20000010000 */
[----:B--2---:R-:W-:-:S02]  /*0320*/  SEL R11, R2, RZ, !P0 ;  /* 0x000000ff020b7207 */ /* 0x004fc40004000000 */
[----:B---3--:R-:W-:-:S03]  /*0330*/  SEL R8, R8, RZ, !P0 ;  /* 0x000000ff08087207 */ /* 0x008fc60004000000 */
[----:B-1----:R-:W-:Y:S01]  /*0340*/  FADD R30, R30, R11 ;  /* 0x0000000b1e1e7221 */ /* 0x002fe20000000000 */
[----:B----4-:R-:W-:Y:S01]  /*0350*/  SEL R13, R10, RZ, !P0 ;  /* 0x000000ff0a0d7207 */ /* 0x010fe20004000000 */
[----:B0-----:R-:W-:-:S03]  /*0360*/  FADD R29, R29, R8 ;  /* 0x000000081d1d7221 */ /* 0x001fc60000000000 */
[----:B------:R-:W-:Y:S01]  /*0370*/  STS [R24], R30 ;  /* 0x0000001e18007388 */ /* 0x000fe20000000800 */
[----:B------:R-:W-:Y:S02]  /*0380*/  CS2R R10, SRZ ;  /* 0x00000000000a7805 */ /* 0x000fe4000001ff00 */
[----:B-----5:R-:W-:Y:S01]  /*0390*/  SEL R2, R12, RZ, !P0 ;  /* 0x000000ff0c027207 */ /* 0x020fe20004000000 */
[----:B------:R-:W-:Y:S01]  /*03a0*/  FADD R26, R26, R13 ;  /* 0x0000000d1a1a7221 */ /* 0x000fe20000000000 */
[----:B------:R-:W-:Y:S03]  /*03b0*/  STS [R24+0x800], R29 ;  /* 0x0008001d18007388 */ /* 0x000fe60000000800 */
[----:B------:R-:W-:Y:S01]  /*03c0*/  FADD R2, R2, R9 ;  /* 0x0000000902027221 */ /* 0x000fe20000000000 */
[----:B------:R-:W-:Y:S01]  /*03d0*/  STS [R24+0x1000], R26 ;  /* 0x0010001a18007388 */ /* 0x000fe20000000800 */
[----:B------:R-:W-:-:S03]  /*03e0*/  CS2R R8, SRZ ;  /* 0x0000000000087805 */ /* 0x000fc6000001ff00 */
[----:B------:R-:W-:Y:S01]  /*03f0*/  STS [R24+0x1800], R2 ;  /* 0x0018000218007388 */ /* 0x000fe20000000800 */
[----:B------:R-:W-:Y:S06]  /*0400*/  BAR.SYNC.DEFER_BLOCKING 0x0 ;  /* 0x0000000000007b1d */ /* 0x000fec0000010000 */
[----:B------:R-:W2:Y:S01]  /*0410*/  @!P0 LDG.E.EF.128 R8, desc[UR6][R4.64+0x2000] ;  /* 0x0020000604088981 */ /* 0x000ea2000c0e1d00 */
[----:B------:R-:W-:-:S05]  /*0420*/  IMAD R3, R3, -0x4, R0 ;  /* 0xfffffffc03037824 */ /* 0x000fca00078e0200 */
[----:B------:R-:W0:Y:S04]  /*0430*/  LDS.128 R12, [R3] ;  /* 0x00000000030c7984 */ /* 0x000e280000000c00 */
[----:B0-----:R0:W-:Y:S02]  /*0440*/  @!P0 STG.E.128 desc[UR6][R4.64], R12 ;  /* 0x0000000c04008986 */ /* 0x0011e4000c101d06 */
[----:B0-----:R-:W-:Y:S01]  /*0450*/  CS2R R12, SRZ ;  /* 0x00000000000c7805 */ /* 0x001fe2000001ff00 */
[----:B------:R-:W-:Y:S01]  /*0460*/  BAR.SYNC.DEFER_BLOCKING 0x0 ;  /* 0x0000000000007b1d */ /* 0x000fe20000010000 */
[----:B--2---:R-:W-:Y:S01]  /*0470*/  SEL R21, R8, RZ, !P0 ;  /* 0x000000ff08157207 */ /* 0x004fe20004000000 */
[----:B------:R-:W-:Y:S01]  /*0480*/  HFMA2.MMA R8, -RZ, RZ, 0, 0 ;  /* 0x00000000ff087435 */ /* 0x000fe200000001ff */
[----:B------:R-:W-:-:S02]  /*0490*/  SEL R9, R9, RZ, !P0 ;  /* 0x000000ff09097207 */ /* 0x000fc40004000000 */
[----:B------:R-:W-:Y:S01]  /*04a0*/  SEL R23, R10, RZ, !P0 ;  /* 0x000000ff0a177207 */ /* 0x000fe20004000000 */
[----:B------:R-:W-:Y:S01]  /*04b0*/  STS [R0], R21 ;  /* 0x0000001500007388 */ /* 0x000fe20000000800 */
[----:B------:R-:W-:Y:S02]  /*04c0*/  SEL R11, R11, RZ, !P0 ;  /* 0x000000ff0b0b7207 */ /* 0x000fe40004000000 */
[----:B------:R-:W-:Y:S01]  /*04d0*/  MOV R10, RZ ;  /* 0x000000ff000a7202 */ /* 0x000fe20000000f00 */
[----:B------:R0:W-:Y:S04]  /*04e0*/  STS [R0+0x8], R9 ;  /* 0x0000080900007388 */ /* 0x0001e80000000800 */
[----:B------:R-:W-:Y:S04]  /*04f0*/  STS [R0+0x10], R23 ;  /* 0x0000101700007388 */ /* 0x000fe80000000800 */
[----:B------:R-:W-:Y:S01]  /*0500*/  STS [R0+0x18], R11 ;  /* 0x0000180b00007388 */ /* 0x000fe20000000800 */
[----:B------:R-:W-:Y:S06]  /*0510*/  BAR.SYNC.DEFER_BLOCKING 0x0 ;  /* 0x0000000000007b1d */ /* 0x000fec0000010000 */
[----:B------:R-:W2:Y:S04]  /*0520*/  @!P0 LDG.E.EL R8, desc[UR6][R6.64+0x8] ;  /* 0x0000080606088981 */ /* 0x000ea8000c2e1900 */
[----:B------:R-:W0:Y:S04]  /*0530*/  @!P0 LDG.E.EL R10, desc[UR6][R6.64+0x8] ;  /* 0x00000806060a8981 */ /* 0x000e28000c2e1900 */
[----:B------:R-:W3:Y:S04]  /*0540*/  @!P0 LDG.E.EL R12, desc[UR6][R6.64+0xc] ;  /* 0x00000c06060c8981 */ /* 0x000ee8000c2e1900 */
[----:B------:R-:W4:Y:S04]  /*0550*/  @!P0 LDG.E.EL R13, desc[UR6][R6.64+0xc] ;  /* 0x00000c06060d8981 */ /* 0x000f28000c2e1900 */
[----:B------:R-:W1:Y:S04]  /*0560*/  LDS R25, [R28] ;  /* 0x000000001c197984 */ /* 0x000e680000000800 */
[----:B------:R-:W5:Y:S04]  /*0570*/  LDS R22, [R28+0x1000] ;  /* 0x001000001c167984 */ /* 0x000f680000000800 */
[----:B------:R-:W0:Y:S04]  /*0580*/  LDS R23, [R28+0x2000] ;  /* 0x002000001c177984 */ /* 0x000e280000000800 */
[----:B------:R-:W0:Y:S01]  /*0590*/  LDS R21, [R28+0x3000] ;  /* 0x003000001c157984 */ /* 0x000e220000000800 */
[----:B------:R-:W-:Y:S01]  /*05a0*/  BAR.SYNC.DEFER_BLOCKING 0x0 ;  /* 0x0000000000007b1d */ /* 0x000fe20000010000 */
[----:B--2---:R-:W-:-:S02]  /*05b0*/  SEL R14, R8, RZ, !P0 ;  /* 0x000000ff080e7207 */ /* 0x004fc40004000000 */
[----:B0-----:R-:W-:-:S03]  /*05c0*/  SEL R9, R10, RZ, !P0 ;  /* 0x000000ff0a097207 */ /* 0x001fc60004000000 */
[----:B-1----:R-:W-:Y:S01]  /*05d0*/  FADD R25, R25, R14 ;  /* 0x0000000e19197221 */ /* 0x002fe20000000000 */
[----:B------:R-:W-:Y:S02]  /*05e0*/  CS2R R10, SRZ ;  /* 0x00000000000a7805 */ /* 0x000fe4000001ff00 */
[----:B---3--:R-:W-:Y:S01]  /*05f0*/  SEL R12, R12, RZ, !P0 ;  /* 0x000000ff0c0c7207 */ /* 0x008fe20004000000 */
[----:B-----5:R-:W-:Y:S01]  /*0600*/  FADD R22, R22, R9 ;  /* 0x0000000916167221 */ /* 0x020fe20000000000 */
[----:B------:R-:W-:Y:S01]  /*0610*/  STS [R24], R25 ;  /* 0x0000001918007388 */ /* 0x000fe20000000800 */
[----:B----4-:R-:W-:Y:S02]  /*0620*/  SEL R8, R13, RZ, !P0 ;  /* 0x000000ff0d087207 */ /* 0x010fe40004000000 */
[----:B------:R-:W-:Y:S01]  /*0630*/  FADD R23, R23, R12 ;  /* 0x0000000c17177221 */ /* 0x000fe20000000000 */
[----:B------:R-:W-:Y:S02]  /*0640*/  STS [R24+0x800], R22 ;  /* 0x0008001618007388 */ /* 0x000fe40000000800 */
[----:B------:R-:W-:-:S02]  /*0650*/  FADD R21, R21, R8 ;  /* 0x0000000815157221 */ /* 0x000fc40000000000 */
[----:B------:R-:W-:Y:S01]  /*0660*/  STS [R24+0x1000], R23 ;  /* 0x0010001718007388 */ /* 0x000fe20000000800 */
[----:B------:R-:W-:-:S03]  /*0670*/  CS2R R8, SRZ ;  /* 0x0000000000087805 */ /* 0x000fc6000001ff00 */
[----:B------:R0:W-:Y:S01]  /*0680*/  STS [R24+0x1800], R21 ;  /* 0x0018001518007388 */ /* 0x0001e20000000800 */
[----:B------:R-:W-:Y:S06]  /*0690*/  BAR.SYNC.DEFER_BLOCKING 0x0 ;  /* 0x0000000000007b1d */ /* 0x000fec0000010000 */
[----:B------:R-:W2:Y:S01]  /*06a0*/  @!P0 LDG.E.EF.128 R8, desc[UR6][R4.64+0x4000] ;  /* 0x0040000604088981 */ /* 0x000ea2000c0e1d00 */
[----:B0-----:R-:W-:-:S03]  /*06b0*/  HFMA2.MMA R24, -RZ, RZ, 0, 0 ;  /* 0x00000000ff187435 */ /* 0x001fc600000001ff */
[----:B------:R-:W0:Y:S04]  /*06c0*/  LDS.128 R12, [R3] ;  /* 0x00000000030c7984 */ /* 0x000e280000000c00 */
[----:B0-----:R0:W-:Y:S02]  /*06d0*/  @!P0 STG.E.128 desc[UR6][R4.64+0x2000], R12 ;  /* 0x0020000c04008986 */ /* 0x0011e4000c101d06 */
[----:B0-----:R-:W-:Y:S01]  /*06e0*/  MOV R14, RZ ;  /* 0x000000ff000e7202 */ /* 0x001fe20000000f00 */
[----:B------:R-:W-:Y:S01]  /*06f0*/  BAR.SYNC.DEFER_BLOCKING 0x0 ;  /* 0x0000000000007b1d */ /* 0x000fe20000010000 */
[----:B--2---:R-:W-:Y:S02]  /*0700*/  SEL R27, R8, RZ, !P0 ;  /* 0x000000ff081b7207 */ /* 0x004fe40004000000 */
[----:B------:R-:W-:-:S02]  /*0710*/  SEL R9, R9, RZ, !P0 ;  /* 0x000000ff09097207 */ /* 0x000fc40004000000 */
[----:B------:R-:W-:Y:S01]  /*0720*/  SEL R31, R10, RZ, !P0 ;  /* 0x000000ff0a1f7207 */ /* 0x000fe20004000000 */
[----:B------:R-:W-:Y:S01]  /*0730*/  STS [R0], R27 ;  /* 0x0000001b00007388 */ /* 0x000fe20000000800 */
[----:B------:R-:W-:-:S03]  /*0740*/  SEL R33, R11, RZ, !P0 ;  /* 0x000000ff0b217207 */ /* 0x000fc60004000000 */
[----:B------:R-:W-:Y:S04]  /*0750*/  STS [R0+0x8], R9 ;  /* 0x0000080900007388 */ /* 0x000fe80000000800 */
[----:B------:R0:W-:Y:S04]  /*0760*/  STS [R0+0x10], R31 ;  /* 0x0000101f00007388 */ /* 0x0001e80000000800 */
[----:B------:R1:W-:Y:S01]  /*0770*/  STS [R0+0x18], R33 ;  /* 0x0000182100007388 */ /* 0x0003e20000000800 */
[----:B------:R-:W-:Y:S06]  /*0780*/  BAR.SYNC.DEFER_BLOCKING 0x0 ;  /* 0x0000000000007b1d */ /* 0x000fec0000010000 */
[----:B------:R-:W2:Y:S04]  /*0790*/  @!P0 LDG.E.EL R24, desc[UR6][R6.64+0x10] ;  /* 0x0000100606188981 */ /* 0x000ea8000c2e1900 */
[----:B------:R-:W3:Y:S01]  /*07a0*/  @!P0 LDG.E.EL R14, desc[UR6][R6.64+0x10] ;  /* 0x00001006060e8981 */ /* 0x000ee2000c2e1900 */
[----:B------:R-:W-:-:S10]  /*07b0*/  HFMA2.MMA R11, -RZ, RZ, 0, 0 ;  /* 0x00000000ff0b7435 */ /* 0x000fd400000001ff */
[----:B------:R-:W4:Y:S01]  /*07c0*/  @!P0 LDG.E.EL R11, desc[UR6][R6.64+0x14] ;  /* 0x00001406060b8981 */ /* 0x000f22000c2e1900 */
[----:B------:R-:W-:-:S06]  /*07d0*/  MOV R8, RZ ;  /* 0x000000ff00087202 */ /* 0x000fcc0000000f00 */
[----:B------:R-:W5:Y:S01]  /*07e0*/  @!P0 LDG.E.EL R8, desc[UR6][R6.64+0x14] ;  /* 0x0000140606088981 */ /* 0x000f62000c2e1900 */
[----:B------:R-:W-:Y:S02]  /*07f0*/  LEA R10, R17, UR4, 0x3 ;  /* 0x00000004110a7c11 */ /* 0x000fe4000f8e18ff */
[----:B------:R-:W-:Y:S01]  /*0800*/  ISETP.LT.AND P1, PT, R16, 0x80, PT ;  /* 0x000000801000780c */ /* 0x000fe20003f21270 */
[----:B------:R-:W1:Y:S01]  /*0810*/  S2R R37, SR_TID.X ;  /* 0x0000000000257919 */ /* 0x000e620000002100 */
[----:B------:R-:W-:Y:S02]  /*0820*/  FSEL R30, R30, RZ, !P0 ;  /* 0x000000ff1e1e7208 */ /* 0x000fe40004000000 */
[----:B------:R-:W-:Y:S01]  /*0830*/  SEL R32, RZ, 0x3f800000, !P1 ;  /* 0x3f800000ff207807 */ /* 0x000fe20004800000 */
[----:B------:R-:W2:Y:S01]  /*0840*/  LDS R15, [R10] ;  /* 0x000000000a0f7984 */ /* 0x000ea20000000800 */
[----:B------:R-:W-:Y:S01]  /*0850*/  FSEL R29, R29, RZ, !P0 ;  /* 0x000000ff1d1d7208 */ /* 0x000fe20004000000 */
[----:B------:R-:W-:Y:S01]  /*0860*/  FADD R3, -R30, R25 ;  /* 0x000000191e037221 */ /* 0x000fe20000000100 */
[----:B------:R-:W-:Y:S01]  /*0870*/  FSEL R26, R26, RZ, !P0 ;  /* 0x000000ff1a1a7208 */ /* 0x000fe20004000000 */
[----:B------:R-:W-:Y:S01]  /*0880*/  FADD R13, R32, 1 ;  /* 0x3f800000200d7421 */ /* 0x000fe20000000000 */
[----:B------:R-:W2:Y:S01]  /*0890*/  LDS R9, [R10+0x1000] ;  /* 0x001000000a097984 */ /* 0x000ea20000000800 */
[----:B------:R-:W-:-:S03]  /*08a0*/  FSEL R2, R2, RZ, !P0 ;  /* 0x000000ff02027208 */ /* 0x000fc60004000000 */
[----:B------:R-:W-:Y:S02]  /*08b0*/  @!P0 MOV R32, R13 ;  /* 0x0000000d00208202 */ /* 0x000fe40000000f00 */
[----:B------:R-:W1:Y:S03]  /*08c0*/  MUFU.RCP R13, R13 ;  /* 0x0000000d000d7308 */ /* 0x000e660000001000 */
[----:B0-----:R-:W-:-:S04]  /*08d0*/  FADD R31, R32, 1 ;  /* 0x3f800000201f7421 */ /* 0x001fc80000000000 */
[C---:B------:R-:W-:Y:S01]  /*08e0*/  FMUL R12, R31.reuse, 0.25 ;  /* 0x3e8000001f0c7820 */ /* 0x040fe20000400000 */
[C---:B------:R-:W-:Y:S02]  /*08f0*/  FSETP.GEU.AND P4, PT, |R31|.reuse, 1.175494350822287508e-38, PT ;  /* 0x008000001f00780b */ /* 0x040fe40003f8e200 */
[----:B------:R-:W-:-:S04]  /*0900*/  FSETP.GT.AND P3, PT, |R31|, 8.50705917302346158658e+37, PT ;  /* 0x7e8000001f00780b */ /* 0x000fc80003f64200 */
[----:B------:R-:W-:Y:S01]  /*0910*/  FSEL R34, R12, R31, P3 ;  /* 0x0000001f0c227208 */ /* 0x000fe20001800000 */
[----:B-1----:R-:W-:Y:S01]  /*0920*/  FFMA R0, R3, R13, R30 ;  /* 0x0000000d03007223 */ /* 0x002fe2000000001e */
[----:B------:R-:W0:Y:S01]  /*0930*/  LDS R12, [R10+0x2000] ;  /* 0x002000000a0c7984 */ /* 0x000e220000000800 */
[----:B------:R-:W-:-:S03]  /*0940*/  SHF.L.U32 R37, R37, 0x2, RZ ;  /* 0x0000000225257819 */ /* 0x000fc600000006ff */
[----:B------:R-:W-:Y:S01]  /*0950*/  @!P0 MOV R30, R0 ;  /* 0x00000000001e8202 */ /* 0x000fe20000000f00 */
[----:B------:R-:W-:Y:S01]  /*0960*/  @!P4 FMUL R34, R34, 16777216 ;  /* 0x4b8000002222c820 */ /* 0x000fe20000400000 */
[----:B------:R-:W-:Y:S01]  /*0970*/  FADD R0, R25, -R0 ;  /* 0x8000000019007221 */ /* 0x000fe20000000000 */
[----:B------:R-:W1:Y:S03]  /*0980*/  LDS R10, [R10+0x3000] ;  /* 0x003000000a0a7984 */ /* 0x000e660000000800 */
[----:B------:R-:W-:Y:S01]  /*0990*/  FFMA R28, R3, R0, RZ ;  /* 0x00000000031c7223 */ /* 0x000fe200000000ff */
[----:B------:R-:W0:Y:S01]  /*09a0*/  MUFU.RCP R34, R34 ;  /* 0x0000002200227308 */ /* 0x000e220000001000 */
[----:B------:R-:W-:-:S03]  /*09b0*/  FADD R0, -R29, R22 ;  /* 0x000000161d007221 */ /* 0x000fc60000000100 */
[----:B------:R-:W-:Y:S01]  /*09c0*/  FSEL R28, R28, RZ, !P0 ;  /* 0x000000ff1c1c7208 */ /* 0x000fe20004000000 */
[----:B------:R-:W-:-:S05]  /*09d0*/  FFMA R3, R0, R13, R29 ;  /* 0x0000000d00037223 */ /* 0x000fca000000001d */
[----:B------:R-:W-:Y:S01]  /*09e0*/  @!P0 MOV R29, R3 ;  /* 0x00000003001d8202 */ /* 0x000fe20000000f00 */
[----:B------:R-:W-:-:S04]  /*09f0*/  FADD R3, R22, -R3 ;  /* 0x8000000316037221 */ /* 0x000fc80000000000 */
[----:B------:R-:W-:Y:S01]  /*0a00*/  FFMA R0, R0, R3, RZ ;  /* 0x0000000300007223 */ /* 0x000fe200000000ff */
[----:B------:R-:W-:-:S04]  /*0a10*/  FADD R3, -R26, R23 ;  /* 0x000000171a037221 */ /* 0x000fc80000000100 */
[----:B------:R-:W-:-:S05]  /*0a20*/  FFMA R22, R3, R13, R26 ;  /* 0x0000000d03167223 */ /* 0x000fca000000001a */
[----:B------:R-:W-:Y:S01]  /*0a30*/  @!P0 MOV R26, R22 ;  /* 0x00000016001a8202 */ /* 0x000fe20000000f00 */
[----:B------:R-:W-:-:S04]  /*0a40*/  FADD R22, R23, -R22 ;  /* 0x8000001617167221 */ /* 0x000fc80000000000 */
[----:B------:R-:W-:Y:S01]  /*0a50*/  FFMA R3, R3, R22, RZ ;  /* 0x0000001603037223 */ /* 0x000fe200000000ff */
[----:B------:R-:W-:-:S04]  /*0a60*/  LEA R22, R17, UR4, 0x3 ;  /* 0x0000000411167c11 */ /* 0x000fc8000f8e18ff */
[----:B------:R-:W-:Y:S02]  /*0a70*/  FSEL R3, R3, RZ, !P0 ;  /* 0x000000ff03037208 */ /* 0x000fe40004000000 */
[----:B--2---:R-:W-:Y:S02]  /*0a80*/  SEL R24, R24, RZ, !P0 ;  /* 0x000000ff18187207 */ /* 0x004fe40004000000 */
[----:B---3--:R-:W-:-:S03]  /*0a90*/  SEL R14, R14, RZ, !P0 ;  /* 0x000000ff0e0e7207 */ /* 0x008fc60004000000 */
[----:B------:R-:W-:-:S04]  /*0aa0*/  FADD R15, R15, R24 ;  /* 0x000000180f0f7221 */ /* 0x000fc80000000000 */
[----:B------:R-:W-:Y:S01]  /*0ab0*/  FADD R27, -R30, R15 ;  /* 0x0000000f1e1b7221 */ /* 0x000fe20000000100 */
[----:B------:R-:W-:-:S03]  /*0ac0*/  FADD R9, R9, R14 ;  /* 0x0000000e09097221 */ /* 0x000fc60000000000 */
[----:B------:R-:W-:Y:S01]  /*0ad0*/  FMUL R24, R27, 0.25 ;  /* 0x3e8000001b187820 */ /* 0x000fe20000400000 */
[----:B----4-:R-:W-:-:S04]  /*0ae0*/  SEL R11, R11, RZ, !P0 ;  /* 0x000000ff0b0b7207 */ /* 0x010fc80004000000 */
[----:B------:R-:W-:Y:S01]  /*0af0*/  FSEL R33, R24, R27, P3 ;  /* 0x0000001b18217208 */ /* 0x000fe20001800000 */
[----:B------:R-:W-:Y:S01]  /*0b00*/  IMAD R24, R17, -0x4, R22 ;  /* 0xfffffffc11187824 */ /* 0x000fe200078e0216 */
[----:B------:R-:W-:Y:S01]  /*0b10*/  BAR.SYNC.DEFER_BLOCKING 0x0 ;  /* 0x0000000000007b1d */ /* 0x000fe20000010000 */
[----:B0-----:R-:W-:Y:S01]  /*0b20*/  FADD R11, R12, R11 ;  /* 0x0000000b0c0b7221 */ /* 0x001fe20000000000 */
[----:B-----5:R-:W-:Y:S01]  /*0b30*/  SEL R23, R8, RZ, !P0 ;  /* 0x000000ff08177207 */ /* 0x020fe20004000000 */
[----:B------:R-:W-:Y:S01]  /*0b40*/  @!P4 FMUL R33, R33, 16777216 ;  /* 0x4b8000002121c820 */ /* 0x000fe20000400000 */
[----:B------:R-:W-:-:S03]  /*0b50*/  LOP3.LUT R8, R37, 0x7fc, RZ, 0xc0, !PT ;  /* 0x000007fc25087812 */ /* 0x000fc600078ec0ff */
[----:B------:R-:W-:Y:S01]  /*0b60*/  FFMA R33, R34, R33, R30 ;  /* 0x0000002122217223 */ /* 0x000fe2000000001e */
[----:B-1----:R-:W-:-:S03]  /*0b70*/  FADD R23, R10, R23 ;  /* 0x000000170a177221 */ /* 0x002fc60000000000 */
[----:B------:R-:W-:-:S04]  /*0b80*/  FADD R14, R15, -R33 ;  /* 0x800000210f0e7221 */ /* 0x000fc80000000000 */
[----:B------:R-:W-:Y:S01]  /*0b90*/  @!P0 FFMA R28, R27, R14, R28 ;  /* 0x0000000e1b1c8223 */ /* 0x000fe2000000001c */
[----:B------:R-:W-:Y:S01]  /*0ba0*/  FADD R14, -R29, R9 ;  /* 0x000000091d0e7221 */ /* 0x000fe20000000100 */
[----:B------:R-:W-:-:S03]  /*0bb0*/  FSEL R27, R0, RZ, !P0 ;  /* 0x000000ff001b7208 */ /* 0x000fc60004000000 */
[----:B------:R-:W-:Y:S01]  /*0bc0*/  FMUL R25, R14, 0.25 ;  /* 0x3e8000000e197820 */ /* 0x000fe20000400000 */
[----:B------:R0:W-:Y:S04]  /*0bd0*/  STS [R24], R15 ;  /* 0x0000000f18007388 */ /* 0x0001e80000000800 */
[----:B------:R-:W-:Y:S01]  /*0be0*/  FSEL R25, R25, R14, P3 ;  /* 0x0000000e19197208 */ /* 0x000fe20001800000 */
[----:B------:R-:W-:Y:S04]  /*0bf0*/  STS [R24+0x800], R9 ;  /* 0x0008000918007388 */ /* 0x000fe80000000800 */
[----:B------:R-:W-:Y:S01]  /*0c00*/  @!P4 FMUL R25, R25, 16777216 ;  /* 0x4b8000001919c820 */ /* 0x000fe20000400000 */
[----:B------:R-:W-:Y:S03]  /*0c10*/  STS [R24+0x1000], R11 ;  /* 0x0010000b18007388 */ /* 0x000fe60000000800 */
[----:B------:R-:W-:Y:S01]  /*0c20*/  FFMA R36, R34, R25, R29 ;  /* 0x0000001922247223 */ /* 0x000fe2000000001d */
[----:B------:R-:W-:Y:S03]  /*0c30*/  STS [R24+0x1800], R23 ;  /* 0x0018001718007388 */ /* 0x000fe60000000800 */
[----:B------:R-:W-:-:S04]  /*0c40*/  FADD R0, R9, -R36 ;  /* 0x8000002409007221 */ /* 0x000fc80000000000 */
[----:B------:R-:W-:Y:S01]  /*0c50*/  @!P0 FFMA R27, R14, R0, R27 ;  /* 0x000000000e1b8223 */ /* 0x000fe2000000001b */
[----:B------:R-:W-:Y:S01]  /*0c60*/  FADD R0, -R26, R11 ;  /* 0x0000000b1a007221 */ /* 0x000fe20000000100 */
[----:B0-----:R-:W-:-:S03]  /*0c70*/  CS2R R14, SRZ ;  /* 0x00000000000e7805 */ /* 0x001fc6000001ff00 */
[----:B------:R-:W-:-:S05]  /*0c80*/  FMUL R25, R0, 0.25 ;  /* 0x3e80000000197820 */ /* 0x000fca0000400000 */
[----:B------:R-:W-:-:S05]  /*0c90*/  FSEL R25, R25, R0, P3 ;  /* 0x0000000019197208 */ /* 0x000fca0001800000 */
[----:B------:R-:W-:-:S04]  /*0ca0*/  @!P4 FMUL R25, R25, 16777216 ;  /* 0x4b8000001919c820 */ /* 0x000fc80000400000 */
[----:B------:R-:W-:Y:S01]  /*0cb0*/  FFMA R35, R34, R25, R26 ;  /* 0x0000001922237223 */ /* 0x000fe2000000001a */
[----:B------:R-:W-:-:S03]  /*0cc0*/  LEA R25, R8, UR4, 0x3 ;  /* 0x0000000408197c11 */ /* 0x000fc6000f8e18ff */
[----:B------:R-:W-:Y:S02]  /*0cd0*/  FADD R12, R11, -R35 ;  /* 0x800000230b0c7221 */ /* 0x000fe40000000000 */
[----:B------:R-:W-:Y:S01]  /*0ce0*/  IMAD R8, R8, -0x4, R25 ;  /* 0xfffffffc08087824 */ /* 0x000fe200078e0219 */
[----:B------:R-:W-:Y:S01]  /*0cf0*/  BAR.SYNC.DEFER_BLOCKING 0x0 ;  /* 0x0000000000007b1d */ /* 0x000fe20000010000 */
[----:B------:R-:W-:Y:S01]  /*0d00*/  @!P0 FFMA R3, R0, R12, R3 ;  /* 0x0000000c00038223 */ /* 0x000fe20000000003 */
[----:B------:R-:W-:-:S04]  /*0d10*/  FADD R0, -R2, R21 ;  /* 0x0000001502007221 */ /* 0x000fc80000000100 */
[----:B------:R-:W-:-:S04]  /*0d20*/  FFMA R12, R0, R13, R2 ;  /* 0x0000000d000c7223 */ /* 0x000fc80000000002 */
[----:B------:R-:W-:Y:S01]  /*0d30*/  FADD R21, R21, -R12 ;  /* 0x8000000c15157221 */ /* 0x000fe20000000000 */
[----:B------:R-:W-:Y:S02]  /*0d40*/  @!P0 MOV R2, R12 ;  /* 0x0000000c00028202 */ /* 0x000fe40000000f00 */
[----:B------:R-:W-:-:S06]  /*0d50*/  CS2R R12, SRZ ;  /* 0x00000000000c7805 */ /* 0x000fcc000001ff00 */
[----:B------:R-:W2:Y:S04]  /*0d60*/  @!P0 LDG.E.EF.128 R12, desc[UR6][R4.64+0x6000] ;  /* 0x00600006040c8981 */ /* 0x000ea8000c0e1d00 */
[----:B------:R-:W0:Y:S04]  /*0d70*/  LDS.128 R8, [R8] ;  /* 0x0000000008087984 */ /* 0x000e280000000c00 */
[----:B0-----:R0:W-:Y:S01]  /*0d80*/  @!P0 STG.E.128 desc[UR6][R4.64+0x4000], R8 ;  /* 0x0040000804008986 */ /* 0x0011e2000c101d06 */
[----:B------:R-:W-:Y:S01]  /*0d90*/  BAR.SYNC.DEFER_BLOCKING 0x0 ;  /* 0x0000000000007b1d */ /* 0x000fe20000010000 */
[----:B0-----:R-:W-:-:S02]  /*0da0*/  MOV R10, RZ ;  /* 0x000000ff000a7202 */ /* 0x001fc40000000f00 */
[----:B--2---:R-:W-:Y:S02]  /*0db0*/  SEL R9, R12, RZ, !P0 ;  /* 0x000000ff0c097207 */ /* 0x004fe40004000000 */
[----:B------:R-:W-:Y:S02]  /*0dc0*/  SEL R13, R13, RZ, !P0 ;  /* 0x000000ff0d0d7207 */ /* 0x000fe40004000000 */
[----:B------:R-:W-:Y:S02]  /*0dd0*/  SEL R14, R14, RZ, !P0 ;  /* 0x000000ff0e0e7207 */ /* 0x000fe40004000000 */
[----:B------:R-:W-:Y:S01]  /*0de0*/  SEL R15, R15, RZ, !P0 ;  /* 0x000000ff0f0f7207 */ /* 0x000fe20004000000 */
[----:B------:R0:W-:Y:S04]  /*0df0*/  STS [R25], R9 ;  /* 0x0000000919007388 */ /* 0x0001e80000000800 */
[----:B------:R-:W-:Y:S04]  /*0e00*/  STS [R25+0x8], R13 ;  /* 0x0000080d19007388 */ /* 0x000fe80000000800 */
[----:B------:R-:W-:Y:S04]  /*0e10*/  STS [R25+0x10], R14 ;  /* 0x0000100e19007388 */ /* 0x000fe80000000800 */
[----:B------:R1:W-:Y:S01]  /*0e20*/  STS [R25+0x18], R15 ;  /* 0x0000180f19007388 */ /* 0x0003e20000000800 */
[----:B------:R-:W-:Y:S01]  /*0e30*/  BAR.SYNC.DEFER_BLOCKING 0x0 ;  /* 0x0000000000007b1d */ /* 0x000fe20000010000 */
[----:B------:R-:W-:-:S10]  /*0e40*/  HFMA2.MMA R12, -RZ, RZ, 0, 0 ;  /* 0x00000000ff0c7435 */ /* 0x000fd400000001ff */
[----:B------:R-:W2:Y:S04]  /*0e50*/  @!P0 LDG.E.EL R12, desc[UR6][R6.64+0x18] ;  /* 0x00001806060c8981 */ /* 0x000ea8000c2e1900 */
[----:B------:R-:W3:Y:S01]  /*0e60*/  @!P0 LDG.E.EL R10, desc[UR6][R6.64+0x18] ;  /* 0x00001806060a8981 */ /* 0x000ee2000c2e1900 */
[----:B0-----:R-:W-:-:S03]  /*0e70*/  CS2R R8, SRZ ;  /* 0x0000000000087805 */ /* 0x001fc6000001ff00 */
[----:B------:R-:W0:Y:S04]  /*0e80*/  LDS R13, [R22] ;  /* 0x00000000160d7984 */ /* 0x000e280000000800 */
[----:B------:R-:W4:Y:S04]  /*0e90*/  @!P0 LDG.E.EL R8, desc[UR6][R6.64+0x1c] ;  /* 0x00001c0606088981 */ /* 0x000f28000c2e1900 */
[----:B------:R0:W5:Y:S04]  /*0ea0*/  @!P0 LDG.E.EL R9, desc[UR6][R6.64+0x1c] ;  /* 0x00001c0606098981 */ /* 0x000168000c2e1900 */
[----:B------:R-:W0:Y:S01]  /*0eb0*/  LDS R11, [R22+0x1000] ;  /* 0x00100000160b7984 */ /* 0x000e220000000800 */
[----:B------:R-:W-:Y:S01]  /*0ec0*/  FSEL R31, R31, R32, !P0 ;  /* 0x000000201f1f7208 */ /* 0x000fe20004000000 */
[----:B-1----:R-:W-:-:S04]  /*0ed0*/  FADD R15, -R2, R23 ;  /* 0x00000017020f7221 */ /* 0x002fc80000000100 */
[----:B------:R-:W-:Y:S01]  /*0ee0*/  FADD R14, R31, 1 ;  /* 0x3f8000001f0e7421 */ /* 0x000fe20000000000 */
[----:B------:R-:W-:Y:S01]  /*0ef0*/  FMUL R32, R15, 0.25 ;  /* 0x3e8000000f207820 */ /* 0x000fe20000400000 */
[----:B------:R-:W-:-:S03]  /*0f00*/  FFMA R0, R0, R21, RZ ;  /* 0x0000001500007223 */ /* 0x000fc600000000ff */
[C---:B------:R-:W-:Y:S01]  /*0f10*/  FSETP.GEU.AND P2, PT, |R14|.reuse, 1.175494350822287508e-38, PT ;  /* 0x008000000e00780b */ /* 0x040fe20003f4e200 */
[----:B------:R-:W-:Y:S01]  /*0f20*/  FMUL R25, R14, 0.25 ;  /* 0x3e8000000e197820 */ /* 0x000fe20000400000 */
[----:B------:R-:W-:Y:S02]  /*0f30*/  FSEL R21, R32, R15, P3 ;  /* 0x0000000f20157208 */ /* 0x000fe40001800000 */
[----:B------:R-:W-:-:S03]  /*0f40*/  FSETP.GT.AND P1, PT, |R14|, 8.50705917302346158658e+37, PT ;  /* 0x7e8000000e00780b */ /* 0x000fc60003f24200 */
[----:B------:R-:W-:Y:S01]  /*0f50*/  @!P4 FMUL R21, R21, 16777216 ;  /* 0x4b8000001515c820 */ /* 0x000fe20000400000 */
[----:B------:R-:W-:Y:S02]  /*0f60*/  @!P0 MOV R30, R33 ;  /* 0x00000021001e8202 */ /* 0x000fe40000000f00 */
[----:B------:R-:W-:Y:S01]  /*0f70*/  @!P0 MOV R29, R36 ;  /* 0x00000024001d8202 */ /* 0x000fe20000000f00 */
[----:B------:R-:W-:Y:S01]  /*0f80*/  FFMA R34, R34, R21, R2 ;  /* 0x0000001522227223 */ /* 0x000fe20000000002 */
[----:B------:R-:W-:-:S03]  /*0f90*/  FSEL R0, R0, RZ, !P0 ;  /* 0x000000ff00007208 */ /* 0x000fc60004000000 */
[----:B------:R-:W-:-:S04]  /*0fa0*/  FADD R23, R23, -R34 ;  /* 0x8000002217177221 */ /* 0x000fc80000000000 */
[----:B------:R-:W-:Y:S01]  /*0fb0*/  @!P0 FFMA R0, R15, R23, R0 ;  /* 0x000000170f008223 */ /* 0x000fe20000000000 */
[----:B------:R-:W-:Y:S01]  /*0fc0*/  @!P0 MOV R31, R14 ;  /* 0x0000000e001f8202 */ /* 0x000fe20000000f00 */
[----:B------:R-:W-:Y:S01]  /*0fd0*/  LDS R23, [R22+0x3000] ;  /* 0x0030000016177984 */ /* 0x000fe20000000800 */
[----:B------:R-:W-:Y:S02]  /*0fe0*/  @!P0 MOV R26, R35 ;  /* 0x00000023001a8202 */ /* 0x000fe40000000f00 */
[----:B------:R-:W-:Y:S02]  /*0ff0*/  @!P0 MOV R2, R34 ;  /* 0x0000002200028202 */ /* 0x000fe40000000f00 */
[----:B--2---:R-:W-:Y:S02]  /*1000*/  SEL R12, R12, RZ, !P0 ;  /* 0x000000ff0c0c7207 */ /* 0x004fe40004000000 */
[----:B---3--:R-:W-:-:S03]  /*1010*/  SEL R10, R10, RZ, !P0 ;  /* 0x000000ff0a0a7207 */ /* 0x008fc60004000000 */
[----:B0-----:R-:W-:Y:S01]  /*1020*/  FADD R7, R13, R12 ;  /* 0x0000000c0d077221 */ /* 0x001fe20000000000 */
[----:B------:R-:W-:Y:S01]  /*1030*/  FSEL R13, R25, R14, P1 ;  /* 0x0000000e190d7208 */ /* 0x000fe20000800000 */
[----:B------:R-:W-:-:S04]  /*1040*/  FADD R11, R11, R10 ;  /* 0x0000000a0b0b7221 */ /* 0x000fc80000000000 */
[----:B------:R-:W-:Y:S01]  /*1050*/  @!P2 FMUL R13, R13, 16777216 ;  /* 0x4b8000000d0da820 */ /* 0x000fe20000400000 */
[----:B------:R-:W-:Y:S01]  /*1060*/  FADD R21, -R30, R7 ;  /* 0x000000071e157221 */ /* 0x000fe20000000100 */
[----:B------:R-:W-:-:S03]  /*1070*/  FADD R32, -R29, R11 ;  /* 0x0000000b1d207221 */ /* 0x000fc60000000100 */
[----:B------:R-:W-:Y:S01]  /*1080*/  FMUL R6, R21, 0.25 ;  /* 0x3e80000015067820 */ /* 0x000fe20000400000 */
[----:B------:R-:W0:Y:S01]  /*1090*/  MUFU.RCP R13, R13 ;  /* 0x0000000d000d7308 */ /* 0x000e220000001000 */
[----:B------:R-:W-:-:S03]  /*10a0*/  FMUL R15, R32, 0.25 ;  /* 0x3e800000200f7820 */ /* 0x000fc60000400000 */
[----:B------:R-:W-:Y:S02]  /*10b0*/  FSEL R6, R6, R21, P1 ;  /* 0x0000001506067208 */ /* 0x000fe40000800000 */
[----:B------:R-:W-:Y:S02]  /*10c0*/  FSEL R12, R15, R32, P1 ;  /* 0x000000200f0c7208 */ /* 0x000fe40000800000 */
[----:B------:R-:W1:Y:S01]  /*10d0*/  LDS R15, [R22+0x2000] ;  /* 0x00200000160f7984 */ /* 0x000e620000000800 */
[----:B------:R-:W-:Y:S02]  /*10e0*/  @!P2 FMUL R6, R6, 16777216 ;  /* 0x4b8000000606a820 */ /* 0x000fe40000400000 */
[----:B------:R-:W-:Y:S01]  /*10f0*/  @!P2 FMUL R12, R12, 16777216 ;  /* 0x4b8000000c0ca820 */ /* 0x000fe20000400000 */
[----:B------:R-:W-:Y:S01]  /*1100*/  BAR.SYNC.DEFER_BLOCKING 0x0 ;  /* 0x0000000000007b1d */ /* 0x000fe20000010000 */
[----:B0-----:R-:W-:-:S04]  /*1110*/  FFMA R10, R13, R6, R30 ;  /* 0x000000060d0a7223 */ /* 0x001fc8000000001e */
[----:B------:R-:W-:-:S04]  /*1120*/  FADD R6, R7, -R10 ;  /* 0x8000000a07067221 */ /* 0x000fc80000000000 */
[----:B------:R-:W-:Y:S01]  /*1130*/  @!P0 FFMA R28, R21, R6, R28 ;  /* 0x00000006151c8223 */ /* 0x000fe2000000001c */
[----:B------:R-:W-:Y:S01]  /*1140*/  FADD R6, R31, R31 ;  /* 0x0000001f1f067221 */ /* 0x000fe20000000000 */
[----:B------:R-:W-:-:S04]  /*1150*/  FFMA R12, R13, R12, R29 ;  /* 0x0000000c0d0c7223 */ /* 0x000fc8000000001d */
[C---:B------:R-:W-:Y:S01]  /*1160*/  FSETP.GEU.AND P4, PT, |R6|.reuse, 1.175494350822287508e-38, PT ;  /* 0x008000000600780b */ /* 0x040fe20003f8e200 */
[C---:B------:R-:W-:Y:S01]  /*1170*/  FMUL R21, R6.reuse, 0.25 ;  /* 0x3e80000006157820 */ /* 0x040fe20000400000 */
[----:B------:R-:W-:Y:S01]  /*1180*/  FSETP.GT.AND P3, PT, |R6|, 8.50705917302346158658e+37, PT ;  /* 0x7e8000000600780b */ /* 0x000fe20003f64200 */
[----:B------:R-:W-:-:S03]  /*1190*/  FADD R14, R11, -R12 ;  /* 0x8000000c0b0e7221 */ /* 0x000fc60000000000 */
[----:B------:R-:W-:Y:S01]  /*11a0*/  FSEL R21, R21, R6, P3 ;  /* 0x0000000615157208 */ /* 0x000fe20001800000 */
[----:B------:R-:W-:Y:S01]  /*11b0*/  @!P0 FFMA R27, R32, R14, R27 ;  /* 0x0000000e201b8223 */ /* 0x000fe2000000001b */
[----:B----4-:R-:W-:-:S05]  /*11c0*/  SEL R14, R8, RZ, !P0 ;  /* 0x000000ff080e7207 */ /* 0x010fca0004000000 */
[----:B------:R-:W-:Y:S01]  /*11d0*/  @!P4 FMUL R21, R21, 16777216 ;  /* 0x4b8000001515c820 */ /* 0x000fe20000400000 */
[----:B------:R-:W-:Y:S01]  /*11e0*/  FMUL R8, R31, 0.25 ;  /* 0x3e8000001f087820 */ /* 0x000fe20000400000 */
[----:B-1----:R-:W-:-:S04]  /*11f0*/  FADD R15, R15, R14 ;  /* 0x0000000e0f0f7221 */ /* 0x002fc80000000000 */
[----:B------:R-:W0:Y:S01]  /*1200*/  MUFU.RCP R21, R21 ;  /* 0x0000001500157308 */ /* 0x000e220000001000 */
[----:B------:R-:W-:Y:S01]  /*1210*/  @!P0 MOV R30, R10 ;  /* 0x0000000a001e8202 */ /* 0x000fe20000000f00 */
[----:B------:R-:W-:Y:S01]  /*1220*/  FADD R14, -R26, R15 ;  /* 0x0000000f1a0e7221 */ /* 0x000fe20000000100 */
[----:B------:R-:W-:Y:S02]  /*1230*/  FSEL R10, R8, R31, P3 ;  /* 0x0000001f080a7208 */ /* 0x000fe40001800000 */
[----:B------:R-:W-:Y:S01]  /*1240*/  @!P0 MOV R29, R12 ;  /* 0x0000000c001d8202 */ /* 0x000fe20000000f00 */
[----:B------:R-:W-:Y:S02]  /*1250*/  FMUL R25, R14, 0.25 ;  /* 0x3e8000000e197820 */ /* 0x000fe40000400000 */
[----:B------:R-:W-:-:S03]  /*1260*/  @!P4 FMUL R10, R10, 16777216 ;  /* 0x4b8000000a0ac820 */ /* 0x000fc60000400000 */
[----:B------:R-:W-:Y:S01]  /*1270*/  FSEL R32, R25, R14, P1 ;  /* 0x0000000e19207208 */ /* 0x000fe20000800000 */
[----:B------:R-:W-:Y:S01]  /*1280*/  FADD R25, -R30, R29 ;  /* 0x0000001d1e197221 */ /* 0x000fe20000000100 */
[----:B------:R-:W-:Y:S01]  /*1290*/  FSETP.NEU.AND P3, PT, R6, RZ, PT ;  /* 0x000000ff0600720b */ /* 0x000fe20003f6d000 */
[----:B0-----:R-:W-:Y:S02]  /*12a0*/  FMUL R21, R21, R10 ;  /* 0x0000000a15157220 */ /* 0x001fe40000400000 */
[----:B------:R-:W-:Y:S01]  /*12b0*/  FMUL R12, R25, R25 ;  /* 0x00000019190c7220 */ /* 0x000fe20000400000 */
[----:B------:R-:W-:Y:S01]  /*12c0*/  @!P2 FMUL R32, R32, 16777216 ;  /* 0x4b8000002020a820 */ /* 0x000fe20000400000 */
[----:B------:R-:W-:Y:S01]  /*12d0*/  FADD R10, R28, R27 ;  /* 0x0000001b1c0a7221 */ /* 0x000fe20000000000 */
[----:B------:R-:W-:Y:S01]  /*12e0*/  FSEL R21, R21, RZ, P3 ;  /* 0x000000ff15157208 */ /* 0x000fe20001800000 */
[----:B------:R-:W-:Y:S01]  /*12f0*/  FMUL R27, R12, R31 ;  /* 0x0000001f0c1b7220 */ /* 0x000fe20000400000 */
[----:B------:R-:W-:Y:S01]  /*1300*/  FFMA R28, R13, R32, R26 ;  /* 0x000000200d1c7223 */ /* 0x000fe2000000001a */
[----:B------:R-:W-:-:S02]  /*1310*/  FADD R12, R6, R31 ;  /* 0x0000001f060c7221 */ /* 0x000fc40000000000 */
[----:B------:R-:W-:Y:S01]  /*1320*/  FFMA R25, R25, R21, R30 ;  /* 0x0000001519197223 */ /* 0x000fe2000000001e */
[----:B------:R-:W-:Y:S01]  /*1330*/  FFMA R22, R21, R27, R10 ;  /* 0x0000001b15167223 */ /* 0x000fe2000000000a */
[----:B------:R-:W-:Y:S01]  /*1340*/  FADD R21, R15, -R28 ;  /* 0x8000001c0f157221 */ /* 0x000fe20000000000 */
[C---:B------:R-:W-:Y:S01]  /*1350*/  FSETP.GEU.AND P5, PT, |R12|.reuse, 1.175494350822287508e-38, PT ;  /* 0x008000000c00780b */ /* 0x040fe20003fae200 */
[----:B------:R-:W-:Y:S02]  /*1360*/  FADD R10, R12, R31 ;  /* 0x0000001f0c0a7221 */ /* 0x000fe40000000000 */
[----:B------:R-:W-:Y:S01]  /*1370*/  @!P0 FFMA R3, R14, R21, R3 ;  /* 0x000000150e038223 */ /* 0x000fe20000000003 */
[C---:B------:R-:W-:Y:S01]  /*1380*/  FMUL R21, R12.reuse, 0.25 ;  /* 0x3e8000000c157820 */ /* 0x040fe20000400000 */
[----:B------:R-:W-:Y:S02]  /*1390*/  FSETP.GT.AND P3, PT, |R12|, 8.50705917302346158658e+37, PT ;  /* 0x7e8000000c00780b */ /* 0x000fe40003f64200 */
[----:B------:R-:W-:-:S02]  /*13a0*/  FSETP.GEU.AND P6, PT, |R10|, 1.175494350822287508e-38, PT ;  /* 0x008000000a00780b */ /* 0x000fc40003fce200 */
[----:B------:R-:W-:Y:S01]  /*13b0*/  FSEL R14, R21, R12, P3 ;  /* 0x0000000c150e7208 */ /* 0x000fe20001800000 */
[C---:B------:R-:W-:Y:S01]  /*13c0*/  FMUL R21, R10.reuse, 0.25 ;  /* 0x3e8000000a157820 */ /* 0x040fe20000400000 */
[----:B-----5:R-:W-:Y:S02]  /*13d0*/  SEL R30, R9, RZ, !P0 ;  /* 0x000000ff091e7207 */ /* 0x020fe40004000000 */
[----:B------:R-:W-:Y:S01]  /*13e0*/  FSETP.GT.AND P4, PT, |R10|, 8.50705917302346158658e+37, PT ;  /* 0x7e8000000a00780b */ /* 0x000fe20003f84200 */
[----:B------:R-:W-:Y:S02]  /*13f0*/  @!P5 FMUL R14, R14, 16777216 ;  /* 0x4b8000000e0ed820 */ /* 0x000fe40000400000 */
[----:B------:R-:W-:Y:S01]  /*1400*/  FADD R23, R23, R30 ;  /* 0x0000001e17177221 */ /* 0x000fe20000000000 */
[----:B------:R-:W-:-:S03]  /*1410*/  FSEL R27, R21, R10, P4 ;  /* 0x0000000a151b7208 */ /* 0x000fc60002000000 */
[----:B------:R-:W0:Y:S01]  /*1420*/  MUFU.RCP R14, R14 ;  /* 0x0000000e000e7308 */ /* 0x000e220000001000 */
[----:B------:R-:W-:Y:S01]  /*1430*/  FADD R9, -R2, R23 ;  /* 0x0000001702097221 */ /* 0x000fe20000000100 */
[----:B------:R-:W-:Y:S01]  /*1440*/  @!P6 FMUL R27, R27, 16777216 ;  /* 0x4b8000001b1be820 */ /* 0x000fe20000400000 */
[----:B------:R-:W-:Y:S02]  /*1450*/  FSEL R29, R8, R31, P3 ;  /* 0x0000001f081d7208 */ /* 0x000fe40001800000 */
[----:B------:R-:W-:-:S03]  /*1460*/  FMUL R30, R9, 0.25 ;  /* 0x3e800000091e7820 */ /* 0x000fc60000400000 */
[----:B------:R-:W1:Y:S01]  /*1470*/  MUFU.RCP R27, R27 ;  /* 0x0000001b001b7308 */ /* 0x000e620000001000 */
[----:B------:R-:W-:Y:S01]  /*1480*/  @!P5 FMUL R29, R29, 16777216 ;  /* 0x4b8000001d1dd820 */ /* 0x000fe20000400000 */
[----:B------:R-:W-:Y:S02]  /*1490*/  FSEL R30, R30, R9, P1 ;  /* 0x000000091e1e7208 */ /* 0x000fe40000800000 */
[----:B------:R-:W-:Y:S01]  /*14a0*/  FSEL R8, R8, R31, P4 ;  /* 0x0000001f08087208 */ /* 0x000fe20002000000 */
[----:B------:R-:W-:Y:S01]  /*14b0*/  FADD R22, R22, R3 ;  /* 0x0000000316167221 */ /* 0x000fe20000000000 */
[----:B------:R-:W-:Y:S01]  /*14c0*/  @!P0 MOV R26, R28 ;  /* 0x0000001c001a8202 */ /* 0x000fe20000000f00 */
[----:B0-----:R-:W-:Y:S01]  /*14d0*/  FMUL R29, R14, R29 ;  /* 0x0000001d0e1d7220 */ /* 0x001fe20000400000 */
[----:B------:R-:W-:Y:S01]  /*14e0*/  @!P2 FMUL R30, R30, 16777216 ;  /* 0x4b8000001e1ea820 */ /* 0x000fe20000400000 */
[----:B------:R-:W-:Y:S01]  /*14f0*/  FSETP.NEU.AND P1, PT, R12, RZ, PT ;  /* 0x000000ff0c00720b */ /* 0x000fe20003f2d000 */
[----:B------:R-:W-:Y:S01]  /*1500*/  FADD R3, R10, R10 ;  /* 0x0000000a0a037221 */ /* 0x000fe20000000000 */
[----:B------:R-:W-:Y:S01]  /*1510*/  @!P6 FMUL R8, R8, 16777216 ;  /* 0x4b8000000808e820 */ /* 0x000fe20000400000 */
[----:B------:R-:W-:Y:S01]  /*1520*/  FFMA R30, R13, R30, R2 ;  /* 0x0000001e0d1e7223 */ /* 0x000fe20000000002 */
[----:B------:R-:W-:Y:S01]  /*1530*/  FSEL R29, R29, RZ, P1 ;  /* 0x000000ff1d1d7208 */ /* 0x000fe20000800000 */
[----:B------:R-:W-:Y:S01]  /*1540*/  FADD R26, -R25, R26 ;  /* 0x0000001a191a7221 */ /* 0x000fe20000000100 */
[----:B------:R-:W-:Y:S01]  /*1550*/  FSETP.GEU.AND P3, PT, |R3|, 1.175494350822287508e-38, PT ;  /* 0x008000000300780b */ /* 0x000fe20003f6e200 */
[----:B-1----:R-:W-:Y:S01]  /*1560*/  FMUL R27, R27, R8 ;  /* 0x000000081b1b7220 */ /* 0x002fe20000400000 */
[----:B------:R-:W-:Y:S01]  /*1570*/  FSETP.NEU.AND P2, PT, R10, RZ, PT ;  /* 0x000000ff0a00720b */ /* 0x000fe20003f4d000 */
[C---:B------:R-:W-:Y:S01]  /*1580*/  FMUL R13, R26.reuse, R26 ;  /* 0x0000001a1a0d7220 */ /* 0x040fe20000400000 */
[----:B------:R-:W-:Y:S01]  /*1590*/  @!P0 MOV R2, R30 ;  /* 0x0000001e00028202 */ /* 0x000fe20000000f00 */
[----:B------:R-:W-:Y:S01]  /*15a0*/  FFMA R25, R26, R29, R25 ;  /* 0x0000001d1a197223 */ /* 0x000fe20000000019 */
[C---:B------:R-:W-:Y:S01]  /*15b0*/  FMUL R8, R3.reuse, 0.25 ;  /* 0x3e80000003087820 */ /* 0x040fe20000400000 */
[----:B------:R-:W-:Y:S01]  /*15c0*/  FSETP.GT.AND P1, PT, |R3|, 8.50705917302346158658e+37, PT ;  /* 0x7e8000000300780b */ /* 0x000fe20003f24200 */
[----:B------:R-:W-:Y:S01]  /*15d0*/  FMUL R13, R6, R13 ;  /* 0x0000000d060d7220 */ /* 0x000fe20000400000 */
[----:B------:R-:W-:Y:S01]  /*15e0*/  FSEL R27, R27, RZ, P2 ;  /* 0x000000ff1b1b7208 */ /* 0x000fe20001000000 */
[----:B------:R-:W-:Y:S01]  /*15f0*/  FADD R6, -R25, R2 ;  /* 0x0000000219067221 */ /* 0x000fe20000000100 */
[----:B------:R-:W-:-:S03]  /*1600*/  FSEL R14, R8, R3, P1 ;  /* 0x00000003080e7208 */ /* 0x000fc60000800000 */
[----:B------:R-:W-:Y:S01]  /*1610*/  FFMA R2, R6, R27, R25 ;  /* 0x0000001b06027223 */ /* 0x000fe20000000019 */
[----:B------:R-:W-:Y:S01]  /*1620*/  FADD R30, R23, -R30 ;  /* 0x8000001e171e7221 */ /* 0x000fe20000000000 */
[----:B------:R-:W-:-:S03]  /*1630*/  @!P3 FMUL R14, R14, 16777216 ;  /* 0x4b8000000e0eb820 */ /* 0x000fc60000400000 */
[----:B------:R-:W0:Y:S01]  /*1640*/  SHFL.BFLY PT, R25, R2, 0x10, 0x1f ;  /* 0x0e001f0002197f89 */ /* 0x000e2200000e0000 */
[----:B------:R-:W-:Y:S01]  /*1650*/  @!P0 FFMA R0, R9, R30, R0 ;  /* 0x0000001e09008223 */ /* 0x000fe20000000000 */
[----:B------:R-:W-:Y:S01]  /*1660*/  FFMA R13, R29, R13, R22 ;  /* 0x0000000d1d0d7223 */ /* 0x000fe20000000016 */
[----:B------:R-:W-:Y:S01]  /*1670*/  FMUL R9, R6, R6 ;  /* 0x0000000606097220 */ /* 0x000fe20000400000 */
[----:B------:R-:W1:Y:S02]  /*1680*/  MUFU.RCP R14, R14 ;  /* 0x0000000e000e7308 */ /* 0x000e640000001000 */
[----:B------:R-:W-:Y:S01]  /*1690*/  FADD R0, R13, R0 ;  /* 0x000000000d007221 */ /* 0x000fe20000000000 */
[----:B------:R-:W-:Y:S01]  /*16a0*/  FMUL R9, R12, R9 ;  /* 0x000000090c097220 */ /* 0x000fe20000400000 */
[----:B------:R-:W-:-:S03]  /*16b0*/  FSEL R21, R21, R10, P1 ;  /* 0x0000000a15157208 */ /* 0x000fc60000800000 */
[----:B------:R-:W-:Y:S01]  /*16c0*/  FFMA R27, R27, R9, R0 ;  /* 0x000000091b1b7223 */ /* 0x000fe20000000000 */
[----:B------:R-:W-:Y:S01]  /*16d0*/  FADD R0, R3, R3 ;  /* 0x0000000303007221 */ /* 0x000fe20000000000 */
[----:B------:R-:W-:-:S03]  /*16e0*/  @!P3 FMUL R21, R21, 16777216 ;  /* 0x4b8000001515b820 */ /* 0x000fc60000400000 */
[----:B------:R-:W2:Y:S01]  /*16f0*/  SHFL.BFLY PT, R6, R27, 0x10, 0x1f ;  /* 0x0e001f001b067f89 */ /* 0x000ea200000e0000 */
[----:B------:R-:W-:Y:S01]  /*1700*/  FSETP.GEU.AND P3, PT, |R0|, 1.175494350822287508e-38, PT ;  /* 0x008000000000780b */ /* 0x000fe20003f6e200 */
[----:B-1----:R-:W-:Y:S01]  /*1710*/  FMUL R21, R14, R21 ;  /* 0x000000150e157220 */ /* 0x002fe20000400000 */
[----:B------:R-:W-:Y:S01]  /*1720*/  FSETP.NEU.AND P2, PT, R3, RZ, PT ;  /* 0x000000ff0300720b */ /* 0x000fe20003f4d000 */
[C---:B------:R-:W-:Y:S01]  /*1730*/  FMUL R9, R0.reuse, 0.25 ;  /* 0x3e80000000097820 */ /* 0x040fe20000400000 */
[----:B------:R-:W-:Y:S02]  /*1740*/  FSETP.GT.AND P1, PT, |R0|, 8.50705917302346158658e+37, PT ;  /* 0x7e8000000000780b */ /* 0x000fe40003f24200 */
[----:B------:R-:W-:Y:S01]  /*1750*/  FSEL R21, R21, RZ, P2 ;  /* 0x000000ff15157208 */ /* 0x000fe20001000000 */
[----:B0-----:R-:W-:Y:S01]  /*1760*/  FADD R25, -R2, R25 ;  /* 0x0000001902197221 */ /* 0x001fe20000000100 */
[----:B------:R-:W-:-:S03]  /*1770*/  FSEL R12, R9, R0, P1 ;  /* 0x00000000090c7208 */ /* 0x000fc60000800000 */
[----:B------:R-:W-:Y:S02]  /*1780*/  FFMA R2, R25, R21, R2 ;  /* 0x0000001519027223 */ /* 0x000fe40000000002 */
[----:B------:R-:W-:-:S03]  /*1790*/  @!P3 FMUL R12, R12, 16777216 ;  /* 0x4b8000000c0cb820 */ /* 0x000fc60000400000 */
[----:B------:R-:W0:Y:S01]  /*17a0*/  SHFL.BFLY PT, R29, R2, 0x8, 0x1f ;  /* 0x0d001f00021d7f89 */ /* 0x000e2200000e0000 */
[----:B------:R-:W-:Y:S02]  /*17b0*/  FMUL R25, R25, R25 ;  /* 0x0000001919197220 */ /* 0x000fe40000400000 */
[----:B------:R-:W1:Y:S02]  /*17c0*/  MUFU.RCP R12, R12 ;  /* 0x0000000c000c7308 */ /* 0x000e640000001000 */
[----:B------:R-:W-:Y:S01]  /*17d0*/  FMUL R25, R10, R25 ;  /* 0x000000190a197220 */ /* 0x000fe20000400000 */
[----:B--2---:R-:W-:Y:S01]  /*17e0*/  FADD R6, R27, R6 ;  /* 0x000000061b067221 */ /* 0x004fe20000000000 */
[----:B------:R-:W-:-:S03]  /*17f0*/  FSEL R13, R8, R3, P1 ;  /* 0x00000003080d7208 */ /* 0x000fc60000800000 */
[----:B------:R-:W-:Y:S01]  /*1800*/  FFMA R25, R21, R25, R6 ;  /* 0x0000001915197223 */ /* 0x000fe20000000006 */
[C---:B------:R-:W-:Y:S01]  /*1810*/  FADD R6, R0.reuse, R0 ;  /* 0x0000000000067221 */ /* 0x040fe20000000000 */
[----:B------:R-:W-:Y:S01]  /*1820*/  @!P3 FMUL R13, R13, 16777216 ;  /* 0x4b8000000d0db820 */ /* 0x000fe20000400000 */
[----:B------:R-:W-:Y:S02]  /*1830*/  FSETP.NEU.AND P2, PT, R0, RZ, PT ;  /* 0x000000ff0000720b */ /* 0x000fe40003f4d000 */
[----:B------:R-:W2:Y:S01]  /*1840*/  SHFL.BFLY PT, R8, R25, 0x8, 0x1f ;  /* 0x0d001f0019087f89 */ /* 0x000ea200000e0000 */
[----:B------:R-:W-:Y:S01]  /*1850*/  FSETP.GEU.AND P3, PT, |R6|, 1.175494350822287508e-38, PT ;  /* 0x008000000600780b */ /* 0x000fe20003f6e200 */
[----:B-1----:R-:W-:Y:S01]  /*1860*/  FMUL R10, R12, R13 ;  /* 0x0000000d0c0a7220 */ /* 0x002fe20000400000 */
[C---:B------:R-:W-:Y:S01]  /*1870*/  FMUL R13, R6.reuse, 0.25 ;  /* 0x3e800000060d7820 */ /* 0x040fe20000400000 */
[----:B------:R-:W-:-:S03]  /*1880*/  FSETP.GT.AND P1, PT, |R6|, 8.50705917302346158658e+37, PT ;  /* 0x7e8000000600780b */ /* 0x000fc60003f24200 */
[----:B------:R-:W-:Y:S01]  /*1890*/  FSEL R10, R10, RZ, P2 ;  /* 0x000000ff0a0a7208 */ /* 0x000fe20001000000 */
[----:B0-----:R-:W-:Y:S01]  /*18a0*/  FADD R29, -R2, R29 ;  /* 0x0000001d021d7221 */ /* 0x001fe20000000100 */
[----:B------:R-:W-:-:S03]  /*18b0*/  FSEL R14, R13, R6, P1 ;  /* 0x000000060d0e7208 */ /* 0x000fc60000800000 */
[----:B------:R-:W-:Y:S02]  /*18c0*/  FFMA R2, R29, R10, R2 ;  /* 0x0000000a1d027223 */ /* 0x000fe40000000002 */
[----:B------:R-:W-:-:S03]  /*18d0*/  @!P3 FMUL R14, R14, 16777216 ;  /* 0x4b8000000e0eb820 */ /* 0x000fc60000400000 */
[----:B------:R-:W0:Y:S01]  /*18e0*/  SHFL.BFLY PT, R21, R2, 0x4, 0x1f ;  /* 0x0c801f0002157f89 */ /* 0x000e2200000e0000 */
[----:B------:R-:W-:Y:S02]  /*18f0*/  FMUL R12, R29, R29 ;  /* 0x0000001d1d0c7220 */ /* 0x000fe40000400000 */
[----:B------:R-:W1:Y:S01]  /*1900*/  MUFU.RCP R14, R14 ;  /* 0x0000000e000e7308 */ /* 0x000e620000001000 */
[----:B------:R-:W-:Y:S01]  /*1910*/  FSEL R9, R9, R0, P1 ;  /* 0x0000000009097208 */ /* 0x000fe20000800000 */
[----:B------:R-:W-:Y:S01]  /*1920*/  FMUL R12, R3, R12 ;  /* 0x0000000c030c7220 */ /* 0x000fe20000400000 */
[----:B--2---:R-:W-:-:S04]  /*1930*/  FADD R25, R25, R8 ;  /* 0x0000000819197221 */ /* 0x004fc80000000000 */
[----:B------:R-:W-:Y:S01]  /*1940*/  FFMA R25, R10, R12, R25 ;  /* 0x0000000c0a197223 */ /* 0x000fe20000000019 */
[----:B------:R-:W-:Y:S01]  /*1950*/  @!P3 FMUL R9, R9, 16777216 ;  /* 0x4b8000000909b820 */ /* 0x000fe20000400000 */
[C---:B------:R-:W-:Y:S01]  /*1960*/  FADD R3, R6.reuse, R6 ;  /* 0x0000000606037221 */ /* 0x040fe20000000000 */
[----:B------:R-:W-:Y:S02]  /*1970*/  FSETP.NEU.AND P2, PT, R6, RZ, PT ;  /* 0x000000ff0600720b */ /* 0x000fe40003f4d000 */
[----:B------:R-:W2:Y:S01]  /*1980*/  SHFL.BFLY PT, R8, R25, 0x4, 0x1f ;  /* 0x0c801f0019087f89 */ /* 0x000ea200000e0000 */
[----:B-1----:R-:W-:Y:S01]  /*1990*/  FMUL R9, R14, R9 ;  /* 0x000000090e097220 */ /* 0x002fe20000400000 */
[C---:B------:R-:W-:Y:S01]  /*19a0*/  FSETP.GEU.AND P3, PT, |R3|.reuse, 1.175494350822287508e-38, PT ;  /* 0x008000000300780b */ /* 0x040fe20003f6e200 */
[C---:B------:R-:W-:Y:S01]  /*19b0*/  FMUL R12, R3.reuse, 0.25 ;  /* 0x3e800000030c7820 */ /* 0x040fe20000400000 */
[----:B------:R-:W-:Y:S02]  /*19c0*/  FSETP.GT.AND P1, PT, |R3|, 8.50705917302346158658e+37, PT ;  /* 0x7e8000000300780b */ /* 0x000fe40003f24200 */
[----:B------:R-:W-:Y:S01]  /*19d0*/  FSEL R9, R9, RZ, P2 ;  /* 0x000000ff09097208 */ /* 0x000fe20001000000 */
[----:B0-----:R-:W-:Y:S01]  /*19e0*/  FADD R21, -R2, R21 ;  /* 0x0000001502157221 */ /* 0x001fe20000000100 */
[----:B------:R-:W-:-:S03]  /*19f0*/  FSEL R10, R12, R3, P1 ;  /* 0x000000030c0a7208 */ /* 0x000fc60000800000 */
[C---:B------:R-:W-:Y:S01]  /*1a00*/  FFMA R2, R21.reuse, R9, R2 ;  /* 0x0000000915027223 */ /* 0x040fe20000000002 */
[----:B------:R-:W-:-:S03]  /*1a10*/  FMUL R21, R21, R21 ;  /* 0x0000001515157220 */ /* 0x000fc60000400000 */
[----:B------:R-:W-:Y:S01]  /*1a20*/  @!P3 FMUL R10, R10, 16777216 ;  /* 0x4b8000000a0ab820 */ /* 0x000fe20000400000 */
[----:B------:R-:W0:Y:S01]  /*1a30*/  SHFL.BFLY PT, R27, R2, 0x2, 0x1f ;  /* 0x0c401f00021b7f89 */ /* 0x000e2200000e0000 */
[----:B------:R-:W-:-:S04]  /*1a40*/  FMUL R14, R0, R21 ;  /* 0x00000015000e7220 */ /* 0x000fc80000400000 */
[----:B------:R-:W1:Y:S01]  /*1a50*/  MUFU.RCP R10, R10 ;  /* 0x0000000a000a7308 */ /* 0x000e620000001000 */
[----:B--2---:R-:W-:Y:S01]  /*1a60*/  FADD R8, R25, R8 ;  /* 0x0000000819087221 */ /* 0x004fe20000000000 */
[----:B------:R2:W-:Y:S04]  /*1a70*/  STS [R24], R7 ;  /* 0x0000000718007388 */ /* 0x0005e80000000800 */
[----:B------:R-:W-:Y:S01]  /*1a80*/  STS [R24+0x800], R11 ;  /* 0x0008000b18007388 */ /* 0x000fe20000000800 */
[----:B------:R-:W-:-:S03]  /*1a90*/  FFMA R14, R9, R14, R8 ;  /* 0x0000000e090e7223 */ /* 0x000fc60000000008 */
[----:B------:R-:W-:Y:S04]  /*1aa0*/  STS [R24+0x1000], R15 ;  /* 0x0010000f18007388 */ /* 0x000fe80000000800 */
[----:B------:R-:W-:Y:S01]  /*1ab0*/  STS [R24+0x1800], R23 ;  /* 0x0018001718007388 */ /* 0x000fe20000000800 */
[----:B------:R-:W-:Y:S02]  /*1ac0*/  FSEL R9, R13, R6, P1 ;  /* 0x000000060d097208 */ /* 0x000fe40000800000 */
[----:B------:R-:W-:-:S03]  /*1ad0*/  LOP3.LUT R0, R37, 0x7fc, RZ, 0xc0, !PT ;  /* 0x000007fc25007812 */ /* 0x000fc600078ec0ff */
[----:B------:R-:W-:Y:S01]  /*1ae0*/  @!P3 FMUL R9, R9, 16777216 ;  /* 0x4b8000000909b820 */ /* 0x000fe20000400000 */
[----:B------:R-:W-:Y:S01]  /*1af0*/  LEA R21, R0, UR4, 0x3 ;  /* 0x0000000400157c11 */ /* 0x000fe2000f8e18ff */
[----:B0-----:R-:W-:Y:S01]  /*1b00*/  FADD R27, -R2, R27 ;  /* 0x0000001b021b7221 */ /* 0x001fe20000000100 */
[----:B------:R-:W-:Y:S01]  /*1b10*/  BAR.SYNC.DEFER_BLOCKING 0x0 ;  /* 0x0000000000007b1d */ /* 0x000fe20000010000 */
[----:B-1----:R-:W-:Y:S01]  /*1b20*/  FMUL R9, R10, R9 ;  /* 0x000000090a097220 */ /* 0x002fe20000400000 */
[----:B------:R-:W-:Y:S01]  /*1b30*/  FSETP.NEU.AND P1, PT, R3, RZ, PT ;  /* 0x000000ff0300720b */ /* 0x000fe20003f2d000 */
[----:B------:R-:W-:-:S03]  /*1b40*/  IMAD R8, R0, -0x4, R21 ;  /* 0xfffffffc00087824 */ /* 0x000fc600078e0215 */
[----:B------:R-:W-:Y:S01]  /*1b50*/  FSEL R21, R9, RZ, P1 ;  /* 0x000000ff09157208 */ /* 0x000fe20000800000 */
[----:B------:R-:W-:Y:S01]  /*1b60*/  FMUL R9, R27, R27 ;  /* 0x0000001b1b097220 */ /* 0x000fe20000400000 */
[----:B------:R-:W0:Y:S03]  /*1b70*/  SHFL.BFLY PT, R13, R14, 0x2, 0x1f ;  /* 0x0c401f000e0d7f89 */ /* 0x000e2600000e0000 */
[----:B------:R-:W-:Y:S01]  /*1b80*/  FMUL R6, R6, R9 ;  /* 0x0000000906067220 */ /* 0x000fe20000400000 */
[----:B------:R-:W-:Y:S01]  /*1b90*/  FADD R0, R3, R3 ;  /* 0x0000000303007221 */ /* 0x000fe20000000000 */
[----:B------:R-:W1:Y:S04]  /*1ba0*/  LDS.128 R8, [R8] ;  /* 0x0000000008087984 */ /* 0x000e680000000c00 */
[C---:B------:R-:W-:Y:S01]  /*1bb0*/  FSETP.GEU.AND P2, PT, |R0|.reuse, 1.175494350822287508e-38, PT ;  /* 0x008000000000780b */ /* 0x040fe20003f4e200 */
[C---:B--2---:R-:W-:Y:S01]  /*1bc0*/  FMUL R7, R0.reuse, 0.25 ;  /* 0x3e80000000077820 */ /* 0x044fe20000400000 */
[----:B------:R-:W-:Y:S01]  /*1bd0*/  FFMA R2, R27, R21, R2 ;  /* 0x000000151b027223 */ /* 0x000fe20000000002 */
[----:B------:R-:W-:Y:S01]  /*1be0*/  FSETP.GT.AND P1, PT, |R0|, 8.50705917302346158658e+37, PT ;  /* 0x7e8000000000780b */ /* 0x000fe20003f24200 */
[----:B------:R-:W2:Y:S01]  /*1bf0*/  S2R R33, SR_TID.X ;  /* 0x0000000000217919 */ /* 0x000ea20000002100 */
[----:B0-----:R-:W-:-:S02]  /*1c00*/  FADD R14, R14, R13 ;  /* 0x0000000d0e0e7221 */ /* 0x001fc40000000000 */
[----:B------:R-:W-:Y:S02]  /*1c10*/  FSEL R15, R7, R0, P1 ;  /* 0x00000000070f7208 */ /* 0x000fe40000800000 */
[----:B------:R-:W0:Y:S01]  /*1c20*/  SHFL.BFLY PT, R7, R2, 0x1, 0x1f ;  /* 0x0c201f0002077f89 */ /* 0x000e2200000e0000 */
[----:B------:R-:W-:-:S03]  /*1c30*/  FFMA R6, R21, R6, R14 ;  /* 0x0000000615067223 */ /* 0x000fc6000000000e */
[----:B------:R-:W-:Y:S02]  /*1c40*/  @!P2 FMUL R15, R15, 16777216 ;  /* 0x4b8000000f0fa820 */ /* 0x000fe40000400000 */
[----:B------:R-:W3:Y:S04]  /*1c50*/  SHFL.BFLY PT, R13, R6, 0x1, 0x1f ;  /* 0x0c201f00060d7f89 */ /* 0x000ee800000e0000 */
[----:B------:R-:W4:Y:S01]  /*1c60*/  MUFU.RCP R15, R15 ;  /* 0x0000000f000f7308 */ /* 0x000f220000001000 */
[----:B------:R-:W-:-:S05]  /*1c70*/  FSEL R12, R12, R3, P1 ;  /* 0x000000030c0c7208 */ /* 0x000fca0000800000 */
[----:B------:R-:W-:Y:S01]  /*1c80*/  @!P2 FMUL R12, R12, 16777216 ;  /* 0x4b8000000c0ca820 */ /* 0x000fe20000400000 */
[----:B------:R-:W-:Y:S01]  /*1c90*/  FSETP.NEU.AND P1, PT, R0, RZ, PT ;  /* 0x000000ff0000720b */ /* 0x000fe20003f2d000 */
[----:B-1----:R-:W-:Y:S01]  /*1ca0*/  @!P0 STG.E.128 desc[UR6][R4.64+0x6000], R8 ;  /* 0x0060000804008986 */ /* 0x002fe2000c101d06 */
[----:B0-----:R-:W-:Y:S01]  /*1cb0*/  FADD R7, -R2, R7 ;  /* 0x0000000702077221 */ /* 0x001fe20000000100 */
[----:B----4-:R-:W-:Y:S01]  /*1cc0*/  FMUL R12, R15, R12 ;  /* 0x0000000c0f0c7220 */ /* 0x010fe20000400000 */
[----:B------:R-:W-:Y:S01]  /*1cd0*/  BAR.SYNC.DEFER_BLOCKING 0x0 ;  /* 0x0000000000007b1d */ /* 0x000fe20000010000 */
[----:B--2---:R-:W-:Y:S01]  /*1ce0*/  LOP3.LUT P2, RZ, R33, 0x1f, RZ, 0xc0, !PT ;  /* 0x0000001f21ff7812 */ /* 0x004fe2000784c0ff */
[----:B------:R-:W-:Y:S02]  /*1cf0*/  FMUL R14, R7, R7 ;  /* 0x00000007070e7220 */ /* 0x000fe40000400000 */
[----:B------:R-:W-:Y:S01]  /*1d00*/  FSEL R12, R12, RZ, P1 ;  /* 0x000000ff0c0c7208 */ /* 0x000fe20000800000 */
[----:B---3--:R-:W-:Y:S01]  /*1d10*/  FADD R13, R6, R13 ;  /* 0x0000000d060d7221 */ /* 0x008fe20000000000 */
[----:B------:R-:W-:Y:S01]  /*1d20*/  SHF.R.U32.HI R21, RZ, 0x3, R33 ;  /* 0x00000003ff157819 */ /* 0x000fe20000011621 */
[----:B------:R-:W-:-:S02]  /*1d30*/  FMUL R14, R3, R14 ;  /* 0x0000000e030e7220 */ /* 0x000fc40000400000 */
[----:B------:R-:W-:Y:S01]  /*1d40*/  FFMA R22, R7, R12, R2 ;  /* 0x0000000c07167223 */ /* 0x000fe20000000002 */
[----:B------:R-:W-:Y:S01]  /*1d50*/  LOP3.LUT R21, R21, 0x3c, RZ, 0xc0, !PT ;  /* 0x0000003c15157812 */ /* 0x000fe200078ec0ff */
[----:B------:R-:W-:Y:S01]  /*1d60*/  FFMA R14, R12, R14, R13 ;  /* 0x0000000e0c0e7223 */ /* 0x000fe2000000000d */
[----:B------:R-:W-:-:S03]  /*1d70*/  ISETP.GE.AND P3, PT, R33, 0x10, PT ;  /* 0x000000102100780c */ /* 0x000fc60003f66270 */
[----:B------:R-:W-:Y:S04]  /*1d80*/  @!P2 STS [R21+UR4+0x80], R0 ;  /* 0x000080001500a988 */ /* 0x000fe80008000804 */
[----:B------:R-:W-:Y:S04]  /*1d90*/  @!P2 STS [R21+UR4], R22 ;  /* 0x000000161500a988 */ /* 0x000fe80008000804 */
[----:B------:R-:W-:Y:S01]  /*1da0*/  @!P2 STS [R21+UR4+0x40], R14 ;  /* 0x0000400e1500a988 */ /* 0x000fe20008000804 */
[----:B------:R-:W-:Y:S06]  /*1db0*/  BAR.SYNC.DEFER_BLOCKING 0x0 ;  /* 0x0000000000007b1d */ /* 0x000fec0000010000 */
[----:B------:R-:W0:Y:S04]  /*1dc0*/  @!P3 LDS R19, [R37+UR4+0x80] ;  /* 0x000080042513b984 */ /* 0x000e280008000800 */
[----:B------:R-:W-:Y:S04]  /*1dd0*/  @!P3 LDS R20, [R37+UR4] ;  /* 0x000000042514b984 */ /* 0x000fe80008000800 */
[----:B------:R-:W-:Y:S04]  /*1de0*/  @!P3 LDS R18, [R37+UR4+0x40] ;  /* 0x000040042512b984 */ /* 0x000fe80008000800 */
[----:B0-----:R-:W0:Y:S02]  /*1df0*/  SHFL.BFLY PT, R6, R19, 0x8, 0x1f ;  /* 0x0d001f0013067f89 */ /* 0x001e2400000e0000 */
[----:B0-----:R-:W-:-:S05]  /*1e00*/  FADD R2, R19, R6 ;  /* 0x0000000613027221 */ /* 0x001fca0000000000 */
[C---:B------:R-:W-:Y:S01]  /*1e10*/  FSETP.GEU.AND P2, PT, |R2|.reuse, 1.175494350822287508e-38, PT ;  /* 0x008000000200780b */ /* 0x040fe20003f4e200 */
[C---:B------:R-:W-:Y:S01]  /*1e20*/  FMUL R3, R2.reuse, 0.25 ;  /* 0x3e80000002037820 */ /* 0x040fe20000400000 */
[----:B------:R-:W-:Y:S01]  /*1e30*/  FSETP.GT.AND P1, PT, |R2|, 8.50705917302346158658e+37, PT ;  /* 0x7e8000000200780b */ /* 0x000fe20003f24200 */
[----:B------:R-:W0:Y:S03]  /*1e40*/  SHFL.BFLY PT, R9, R2, 0x4, 0x1f ;  /* 0x0c801f0002097f89 */ /* 0x000e2600000e0000 */
[----:B------:R-:W-:Y:S02]  /*1e50*/  FSEL R4, R3, R2, P1 ;  /* 0x0000000203047208 */ /* 0x000fe40000800000 */
[----:B------:R-:W1:Y:S05]  /*1e60*/  SHFL.BFLY PT, R3, R20, 0x8, 0x1f ;  /* 0x0d001f0014037f89 */ /* 0x000e6a00000e0000 */
[----:B------:R-:W-:-:S04]  /*1e70*/  @!P2 FMUL R4, R4, 16777216 ;  /* 0x4b8000000404a820 */ /* 0x000fc80000400000 */
[----:B------:R-:W2:Y:S01]  /*1e80*/  MUFU.RCP R7, R4 ;  /* 0x0000000400077308 */ /* 0x000ea20000001000 */
[----:B------:R-:W3:Y:S01]  /*1e90*/  SHFL.BFLY PT, R5, R18, 0x8, 0x1f ;  /* 0x0d001f0012057f89 */ /* 0x000ee200000e0000 */
[----:B------:R-:W-:-:S04]  /*1ea0*/  @P1 FMUL R6, R6, 0.25 ;  /* 0x3e80000006061820 */ /* 0x000fc80000400000 */
[----:B------:R-:W-:Y:S01]  /*1eb0*/  @!P2 FMUL R6, R6, 16777216 ;  /* 0x4b8000000606a820 */ /* 0x000fe20000400000 */
[C---:B0-----:R-:W-:Y:S01]  /*1ec0*/  FADD R0, R2.reuse, R9 ;  /* 0x0000000902007221 */ /* 0x041fe20000000000 */
[----:B------:R-:W-:Y:S02]  /*1ed0*/  FSETP.NEU.AND P2, PT, R2, RZ, PT ;  /* 0x000000ff0200720b */ /* 0x000fe40003f4d000 */
[----:B--2---:R-:W-:Y:S02]  /*1ee0*/  FMUL R6, R7, R6 ;  /* 0x0000000607067220 */ /* 0x004fe40000400000 */
[----:B------:R-:W-:Y:S01]  /*1ef0*/  FSETP.GEU.AND P3, PT, |R0|, 1.175494350822287508e-38, PT ;  /* 0x008000000000780b */ /* 0x000fe20003f6e200 */
[----:B-1----:R-:W-:Y:S01]  /*1f00*/  FADD R7, -R20, R3 ;  /* 0x0000000314077221 */ /* 0x002fe20000000100 */
[C---:B------:R-:W-:Y:S01]  /*1f10*/  FMUL R11, R0.reuse, 0.25 ;  /* 0x3e800000000b7820 */ /* 0x040fe20000400000 */
[----:B------:R-:W-:Y:S01]  /*1f20*/  FSETP.GT.AND P1, PT, |R0|, 8.50705917302346158658e+37, PT ;  /* 0x7e8000000000780b */ /* 0x000fe20003f24200 */
[----:B------:R-:W0:Y:S01]  /*1f30*/  SHFL.BFLY PT, R3, R0, 0x2, 0x1f ;  /* 0x0c401f0000037f89 */ /* 0x000e2200000e0000 */
[----:B------:R-:W-:Y:S01]  /*1f40*/  FSEL R6, R6, RZ, P2 ;  /* 0x000000ff06067208 */ /* 0x000fe20001000000 */
[----:B------:R-:W-:Y:S01]  /*1f50*/  FMUL R4, R7, R7 ;  /* 0x0000000707047220 */ /* 0x000fe20000400000 */
[----:B------:R-:W-:-:S03]  /*1f60*/  FSEL R11, R11, R0, P1 ;  /* 0x000000000b0b7208 */ /* 0x000fc60000800000 */
[----:B------:R-:W-:Y:S01]  /*1f70*/  FFMA R7, R7, R6, R20 ;  /* 0x0000000607077223 */ /* 0x000fe20000000014 */
[----:B---3--:R-:W-:Y:S01]  /*1f80*/  FADD R5, R18, R5 ;  /* 0x0000000512057221 */ /* 0x008fe20000000000 */
[----:B------:R-:W-:Y:S01]  /*1f90*/  FMUL R4, R19, R4 ;  /* 0x0000000413047220 */ /* 0x000fe20000400000 */
[----:B------:R-:W-:Y:S02]  /*1fa0*/  @!P3 FMUL R11, R11, 16777216 ;  /* 0x4b8000000b0bb820 */ /* 0x000fe40000400000 */
[----:B------:R-:W1:Y:S01]  /*1fb0*/  SHFL.BFLY PT, R8, R7, 0x4, 0x1f ;  /* 0x0c801f0007087f89 */ /* 0x000e6200000e0000 */
[----:B------:R-:W-:Y:S01]  /*1fc0*/  FFMA R5, R6, R4, R5 ;  /* 0x0000000406057223 */ /* 0x000fe20000000005 */
[----:B------:R-:W2:Y:S01]  /*1fd0*/  MUFU.RCP R10, R11 ;  /* 0x0000000b000a7308 */ /* 0x000ea20000001000 */
[----:B------:R-:W-:-:S03]  /*1fe0*/  @P1 FMUL R9, R9, 0.25 ;  /* 0x3e80000009091820 */ /* 0x000fc60000400000 */
[----:B------:R-:W3:Y:S01]  /*1ff0*/  SHFL.BFLY PT, R6, R5, 0x4, 0x1f ;  /* 0x0c801f0005067f89 */ /* 0x000ee200000e0000 */
[----:B------:R-:W-:Y:S01]  /*2000*/  @!P3 FMUL R9, R9, 16777216 ;  /* 0x4b8000000909b820 */ /* 0x000fe20000400000 */
[C---:B------:R-:W-:Y:S01]  /*2010*/  FSETP.NEU.AND P2, PT, R0.reuse, RZ, PT ;  /* 0x000000ff0000720b */ /* 0x040fe20003f4d000 */
[----:B0-----:R-:W-:Y:S02]  /*2020*/  FADD R4, R0, R3 ;  /* 0x0000000300047221 */ /* 0x001fe40000000000 */
[----:B--2---:R-:W-:-:S03]  /*2030*/  FMUL R10, R10, R9 ;  /* 0x000000090a0a7220 */ /* 0x004fc60000400000 */
[C---:B------:R-:W-:Y:S01]  /*2040*/  FSETP.GEU.AND P3, PT, |R4|.reuse, 1.175494350822287508e-38, PT ;  /* 0x008000000400780b */ /* 0x040fe20003f6e200 */
[C---:B------:R-:W-:Y:S01]  /*2050*/  FMUL R13, R4.reuse, 0.25 ;  /* 0x3e800000040d7820 */ /* 0x040fe20000400000 */
[----:B------:R-:W-:Y:S02]  /*2060*/  FSETP.GT.AND P1, PT, |R4|, 8.50705917302346158658e+37, PT ;  /* 0x7e8000000400780b */ /* 0x000fe40003f24200 */
[----:B------:R-:W-:Y:S01]  /*2070*/  FSEL R10, R10, RZ, P2 ;  /* 0x000000ff0a0a7208 */ /* 0x000fe20001000000 */
[----:B-1----:R-:W-:Y:S01]  /*2080*/  FADD R8, -R7, R8 ;  /* 0x0000000807087221 */ /* 0x002fe20000000100 */
[----:B------:R-:W-:Y:S01]  /*2090*/  FSEL R13, R13, R4, P1 ;  /* 0x000000040d0d7208 */ /* 0x000fe20000800000 */
[----:B------:R-:W0:Y:S02]  /*20a0*/  SHFL.BFLY PT, R11, R4, 0x1, 0x1f ;  /* 0x0c201f00040b7f89 */ /* 0x000e2400000e0000 */
[C---:B------:R-:W-:Y:S01]  /*20b0*/  FMUL R9, R8.reuse, R8 ;  /* 0x0000000808097220 */ /* 0x040fe20000400000 */
[----:B------:R-:W-:Y:S01]  /*20c0*/  FFMA R7, R8, R10, R7 ;  /* 0x0000000a08077223 */ /* 0x000fe20000000007 */
[----:B---3--:R-:W-:-:S02]  /*20d0*/  FADD R5, R5, R6 ;  /* 0x0000000605057221 */ /* 0x008fc40000000000 */
[----:B------:R-:W-:Y:S01]  /*20e0*/  @!P3 FMUL R13, R13, 16777216 ;  /* 0x4b8000000d0db820 */ /* 0x000fe20000400000 */
[----:B------:R-:W-:Y:S02]  /*20f0*/  FMUL R9, R2, R9 ;  /* 0x0000000902097220 */ /* 0x000fe40000400000 */
[----:B------:R-:W1:Y:S01]  /*2100*/  SHFL.BFLY PT, R2, R7, 0x2, 0x1f ;  /* 0x0c401f0007027f89 */ /* 0x000e6200000e0000 */
[----:B------:R-:W2:Y:S01]  /*2110*/  MUFU.RCP R8, R13 ;  /* 0x0000000d00087308 */ /* 0x000ea20000001000 */
[----:B------:R-:W-:Y:S01]  /*2120*/  FFMA R5, R10, R9, R5 ;  /* 0x000000090a057223 */ /* 0x000fe20000000005 */
[----:B------:R-:W-:-:S04]  /*2130*/  @P1 FMUL R3, R3, 0.25 ;  /* 0x3e80000003031820 */ /* 0x000fc80000400000 */
[----:B------:R-:W3:Y:S01]  /*2140*/  SHFL.BFLY PT, R6, R5, 0x2, 0x1f ;  /* 0x0c401f0005067f89 */ /* 0x000ee200000e0000 */
[----:B------:R-:W-:Y:S01]  /*2150*/  @!P3 FMUL R3, R3, 16777216 ;  /* 0x4b8000000303b820 */ /* 0x000fe20000400000 */
[----:B------:R-:W-:-:S03]  /*2160*/  FSETP.NEU.AND P1, PT, R4, RZ, PT ;  /* 0x000000ff0400720b */ /* 0x000fc60003f2d000 */
[----:B--2---:R-:W-:Y:S01]  /*2170*/  FMUL R8, R8, R3 ;  /* 0x0000000308087220 */ /* 0x004fe20000400000 */
[----:B0-----:R-:W-:-:S04]  /*2180*/  FADD R10, R4, R11 ;  /* 0x0000000b040a7221 */ /* 0x001fc80000000000 */
[----:B------:R-:W-:Y:S01]  /*2190*/  FSEL R8, R8, RZ, P1 ;  /* 0x000000ff08087208 */ /* 0x000fe20000800000 */
[----:B-1----:R-:W-:Y:S01]  /*21a0*/  FADD R2, -R7, R2 ;  /* 0x0000000207027221 */ /* 0x002fe20000000100 */
[C---:B------:R-:W-:Y:S01]  /*21b0*/  FSETP.GEU.AND P2, PT, |R10|.reuse, 1.175494350822287508e-38, PT ;  /* 0x008000000a00780b */ /* 0x040fe20003f4e200 */
[----:B------:R-:W-:Y:S02]  /*21c0*/  FMUL R9, R10, 0.25 ;  /* 0x3e8000000a097820 */ /* 0x000fe40000400000 */
[C---:B------:R-:W-:Y:S01]  /*21d0*/  FFMA R7, R2.reuse, R8, R7 ;  /* 0x0000000802077223 */ /* 0x040fe20000000007 */
[----:B------:R-:W-:Y:S01]  /*21e0*/  FMUL R3, R2, R2 ;  /* 0x0000000202037220 */ /* 0x000fe20000400000 */
[----:B------:R-:W-:Y:S01]  /*21f0*/  FSETP.GT.AND P1, PT, |R10|, 8.50705917302346158658e+37, PT ;  /* 0x7e8000000a00780b */ /* 0x000fe20003f24200 */
[----:B---3--:R-:W-:Y:S02]  /*2200*/  FADD R5, R5, R6 ;  /* 0x0000000605057221 */ /* 0x008fe40000000000 */
[----:B------:R-:W-:Y:S01]  /*2210*/  FMUL R3, R0, R3 ;  /* 0x0000000300037220 */ /* 0x000fe20000400000 */
[----:B------:R-:W-:Y:S01]  /*2220*/  FSEL R9, R9, R10, P1 ;  /* 0x0000000a09097208 */ /* 0x000fe20000800000 */
[----:B------:R-:W0:Y:S02]  /*2230*/  SHFL.BFLY PT, R0, R7, 0x1, 0x1f ;  /* 0x0c201f0007007f89 */ /* 0x000e2400000e0000 */
[----:B------:R-:W-:-:S02]  /*2240*/  FFMA R3, R8, R3, R5 ;  /* 0x0000000308037223 */ /* 0x000fc40000000005 */
[----:B------:R-:W-:-:S03]  /*2250*/  @!P2 FMUL R9, R9, 16777216 ;  /* 0x4b8000000909a820 */ /* 0x000fc60000400000 */
[----:B------:R-:W1:Y:S01]  /*2260*/  SHFL.BFLY PT, R2, R3, 0x1, 0x1f ;  /* 0x0c201f0003027f89 */ /* 0x000e6200000e0000 */
[----:B------:R-:W2:Y:S01]  /*2270*/  MUFU.RCP R6, R9 ;  /* 0x0000000900067308 */ /* 0x000ea20000001000 */
[----:B------:R-:W-:Y:S01]  /*2280*/  @P1 FMUL R11, R11, 0.25 ;  /* 0x3e8000000b0b1820 */ /* 0x000fe20000400000 */
[----:B------:R-:W-:-:S03]  /*2290*/  LOP3.LUT P1, RZ, R33, 0xf, RZ, 0xc0, !PT ;  /* 0x0000000f21ff7812 */ /* 0x000fc6000782c0ff */
[----:B------:R-:W-:Y:S01]  /*22a0*/  @!P2 FMUL R11, R11, 16777216 ;  /* 0x4b8000000b0ba820 */ /* 0x000fe20000400000 */
[----:B------:R-:W-:Y:S02]  /*22b0*/  FSETP.NEU.AND P2, PT, R10, RZ, PT ;  /* 0x000000ff0a00720b */ /* 0x000fe40003f4d000 */
[----:B------:R-:W-:Y:S01]  /*22c0*/  ISETP.LT.AND P1, PT, R33, 0x10, !P1 ;  /* 0x000000102100780c */ /* 0x000fe20004f21270 */
[----:B--2---:R-:W-:Y:S01]  /*22d0*/  FMUL R6, R6, R11 ;  /* 0x0000000b06067220 */ /* 0x004fe20000400000 */
[----:B0-----:R-:W-:-:S04]  /*22e0*/  FADD R0, -R7, R0 ;  /* 0x0000000007007221 */ /* 0x001fc80000000100 */
[----:B------:R-:W-:Y:S01]  /*22f0*/  FMUL R5, R0, R0 ;  /* 0x0000000000057220 */ /* 0x000fe20000400000 */
[----:B------:R-:W-:Y:S01]  /*2300*/  FSEL R6, R6, RZ, P2 ;  /* 0x000000ff06067208 */ /* 0x000fe20001000000 */
[----:B-1----:R-:W-:Y:S02]  /*2310*/  FADD R3, R3, R2 ;  /* 0x0000000203037221 */ /* 0x002fe40000000000 */
[----:B------:R-:W-:Y:S02]  /*2320*/  FMUL R5, R4, R5 ;  /* 0x0000000504057220 */ /* 0x000fe40000400000 */
[----:B------:R-:W-:Y:S02]  /*2330*/  FFMA R0, R0, R6, R7 ;  /* 0x0000000600007223 */ /* 0x000fe40000000007 */
[----:B------:R-:W-:Y:S01]  /*2340*/  FFMA R6, R6, R5, R3 ;  /* 0x0000000506067223 */ /* 0x000fe20000000003 */
[----:B------:R-:W-:Y:S01]  /*2350*/  @P1 STS [R37+UR4+0x80], R10 ;  /* 0x0000800a25001988 */ /* 0x000fe20008000804 */
[----:B------:R-:W0:Y:S03]  /*2360*/  LDC.64 R2, c[0x0][0x228] ;  /* 0x00008a00ff027b82 */ /* 0x000e260000000a00 */
[----:B------:R-:W-:Y:S04]  /*2370*/  @P1 STS [R37+UR4], R0 ;  /* 0x0000000025001988 */ /* 0x000fe80008000804 */
[----:B------:R-:W-:Y:S01]  /*2380*/  @P1 STS [R37+UR4+0x40], R6 ;  /* 0x0000400625001988 */ /* 0x000fe20008000804 */
[----:B------:R-:W-:Y:S01]  /*2390*/  BAR.SYNC.DEFER_BLOCKING 0x0 ;  /* 0x0000000000007b1d */ /* 0x000fe20000010000 */
[----:B------:R-:W-:-:S07]  /*23a0*/  ISETP.EQ.AND P0, PT, R17, RZ, !P0 ;  /* 0x000000ff1100720c */ /* 0x000fce0004702270 */
[----:B------:R-:W1:Y:S01]  /*23b0*/  LDC.64 R4, c[0x0][0x218] ;  /* 0x00008600ff047b82 */ /* 0x000e620000000a00 */
[----:B------:R-:W2:Y:S04]  /*23c0*/  LDS R7, [UR4] ;  /* 0x00000004ff077984 */ /* 0x000ea80008000800 */
[----:B------:R-:W3:Y:S01]  /*23d0*/  LDS R8, [UR4+0x40] ;  /* 0x00004004ff087984 */ /* 0x000ee20008000800 */
[----:B0-----:R-:W-:Y:S01]  /*23e0*/  IMAD.WIDE R2, R16, 0x4, R2 ;  /* 0x0000000410027825 */ /* 0x001fe200078e0202 */
[----:B------:R-:W-:-:S04]  /*23f0*/  HFMA2.MMA R9, -RZ, RZ, 0.625, 0 ;  /* 0x39000000ff097435 */ /* 0x000fc800000001ff */
[----:B--2---:R1:W-:Y:S06]  /*2400*/  @P0 STG.E desc[UR6][R2.64], R7 ;  /* 0x0000000702000986 */ /* 0x0043ec000c101906 */
[----:B---3--:R-:W-:Y:S01]  /*2410*/  FFMA R8, R8, R9, 9.9999997473787516356e-06 ;  /* 0x3727c5ac08087423 */ /* 0x008fe20000000009 */
[----:B------:R-:W-:Y:S06]  /*2420*/  BAR.SYNC.DEFER_BLOCKING 0x0 ;  /* 0x0000000000007b1d */ /* 0x000fec0000010000 */
[----:B-1----:R-:W-:Y:S05]  /*2430*/  @!P0 EXIT ;  /* 0x000000000000894d */ /* 0x002fea0003800000 */
[----:B------:R-:W0:Y:S01]  /*2440*/  MUFU.RSQ R3, R8 ;  /* 0x0000000800037308 */ /* 0x000e220000001400 */
[----:B------:R-:W-:-:S05]  /*2450*/  IMAD.WIDE R16, R16, 0x4, R4 ;  /* 0x0000000410107825 */ /* 0x000fca00078e0204 */
[----:B0-----:R-:W-:Y:S01]  /*2460*/  STG.E desc[UR6][R16.64], R3 ;  /* 0x0000000310007986 */ /* 0x001fe2000c101906 */
[----:B------:R-:W-:Y:S05]  /*2470*/  EXIT ;  /* 0x000000000000794d */ /* 0x000fea0003800000 */
.L_x_0:
[----:B------:R-:W-:-:S00]  /*2480*/  BRA `(.L_x_0) ;  /* 0xfffffffc00fc7947 */ /* 0x000fc0000383ffff */
[----:B------:R-:W-:-:S00]  /*2490*/  NOP ;  /* 0x0000000000007918 */ /* 0x000fc00000000000 */
        /* <DEDUP_REMOVED lines=14> */
.L_x_1:


//--------------------- .nv.global.init           --------------------------
	.section	.nv.global.init,"aw",@progbits
.nv.global.init:
	.type		_$_str,@object
	.size		_$_str,(.L_0 - _$_str)
_$_str:
        /*0000*/ 	.byte	0x5f, 0x5f, 0x43, 0x55, 0x44, 0x41, 0x5f, 0x46, 0x54, 0x5a, 0x00
.L_0:


//--------------------- .nv.shared.triton_red_fused_convolution_native_group_norm_57 --------------------------
	.section	.nv.shared.triton_red_fused_convolution_native_group_norm_57,"aw",@nobits
	.sectionflags	@""
	.align	16
	.zero		1024


//--------------------- .nv.constant0.triton_red_fused_convolution_native_group_norm_57 --------------------------
	.section	.nv.constant0.triton_red_fused_convolution_native_group_norm_57,"a",@progbits
	.sectionflags	@""
	.align	4
.nv.constant0.triton_red_fused_convolution_native_group_norm_57:
	.zero		568
